//
// Generated by NVIDIA NVVM Compiler
//
// Compiler Build ID: CL-36424714
// Cuda compilation tools, release 13.0, V13.0.88
// Based on NVVM 20.0.0
//

.version 9.0
.target sm_100
.address_size 64

	// .globl	_Z11print_arrayPii
.extern .func  (.param .b32 func_retval0) vprintf
(
	.param .b64 vprintf_param_0,
	.param .b64 vprintf_param_1
)
;
.global .align 1 .b8 $str[68] = {35, 35, 35, 35, 35, 35, 35, 35, 35, 35, 35, 35, 35, 35, 35, 35, 35, 35, 35, 35, 35, 35, 35, 35, 35, 35, 35, 35, 35, 10, 83, 85, 68, 79, 75, 85, 10, 35, 35, 35, 35, 35, 35, 35, 35, 35, 35, 35, 35, 35, 35, 35, 35, 35, 35, 35, 35, 35, 35, 35, 35, 35, 35, 35, 35, 35, 10};
.global .align 1 .b8 $str$1[24] = {45, 45, 45, 45, 45, 45, 45, 45, 45, 45, 45, 45, 45, 45, 45, 45, 45, 45, 45, 45, 45, 45, 10};
.global .align 1 .b8 $str$2[2] = {124};
.global .align 1 .b8 $str$3[4] = {37, 88, 32};
.global .align 1 .b8 $str$4[4] = {37, 99, 32};
.global .align 1 .b8 $str$5[3] = {124, 10};
.global .align 1 .b8 $str$6[25] = {45, 45, 45, 45, 45, 45, 45, 45, 45, 45, 45, 45, 45, 45, 45, 45, 45, 45, 45, 45, 45, 45, 10, 10};
.global .align 1 .b8 $str$7[4] = {37, 100, 32};
.global .align 1 .b8 $str$8[2] = {10};
.global .align 1 .b8 $str$9[77] = {35, 35, 35, 35, 35, 35, 35, 35, 35, 35, 35, 35, 35, 35, 35, 35, 35, 35, 35, 35, 35, 35, 35, 35, 35, 35, 35, 35, 35, 10, 69, 88, 80, 65, 78, 68, 69, 68, 32, 83, 85, 68, 79, 75, 85, 10, 35, 35, 35, 35, 35, 35, 35, 35, 35, 35, 35, 35, 35, 35, 35, 35, 35, 35, 35, 35, 35, 35, 35, 35, 35, 35, 35, 35, 35, 10};
.global .align 1 .b8 $str$10[71] = {35, 35, 35, 35, 35, 35, 35, 35, 35, 35, 35, 35, 35, 35, 35, 35, 35, 35, 35, 35, 35, 35, 35, 35, 35, 35, 35, 35, 35, 10, 83, 85, 68, 79, 75, 85, 32, 37, 100, 10, 35, 35, 35, 35, 35, 35, 35, 35, 35, 35, 35, 35, 35, 35, 35, 35, 35, 35, 35, 35, 35, 35, 35, 35, 35, 35, 35, 35, 35, 10};

.visible .entry _Z11print_arrayPii(
	.param .u64 .ptr .align 1 _Z11print_arrayPii_param_0,
	.param .u32 _Z11print_arrayPii_param_1
)
{
	.local .align 8 .b8 	__local_depot0[8];
	.reg .b64 	%SP;
	.reg .b64 	%SPL;
	.reg .pred 	%p<11>;
	.reg .b32 	%r<113>;
	.reg .b64 	%rd<32>;

	mov.u64 	%SPL, __local_depot0;
	cvta.local.u64 	%SP, %SPL;
	ld.param.u64 	%rd9, [_Z11print_arrayPii_param_0];
	ld.param.u32 	%r16, [_Z11print_arrayPii_param_1];
	cvta.to.global.u64 	%rd1, %rd9;
	add.u64 	%rd10, %SP, 0;
	add.u64 	%rd2, %SPL, 0;
	mov.u32 	%r17, %tid.x;
	setp.ne.s32 	%p1, %r17, 0;
	@%p1 bra 	$L__BB0_15;
	setp.lt.s32 	%p2, %r16, 1;
	@%p2 bra 	$L__BB0_14;
	and.b32  	%r1, %r16, 15;
	setp.lt.u32 	%p3, %r16, 16;
	mov.b32 	%r110, 0;
	@%p3 bra 	$L__BB0_5;
	and.b32  	%r110, %r16, 2147483632;
	neg.s32 	%r108, %r110;
	add.s64 	%rd30, %rd1, 32;
	mov.u64 	%rd11, $str$7;
$L__BB0_4:
	.pragma "nounroll";
	ld.global.u32 	%r19, [%rd30+-32];
	st.local.u32 	[%rd2], %r19;
	cvta.global.u64 	%rd12, %rd11;
	{ // callseq 0, 0
	.param .b64 param0;
	st.param.b64 	[param0], %rd12;
	.param .b64 param1;
	st.param.b64 	[param1], %rd10;
	.param .b32 retval0;
	call.uni (retval0), 
	vprintf, 
	(
	param0, 
	param1
	);
	ld.param.b32 	%r20, [retval0];
	} // callseq 0
	ld.global.u32 	%r22, [%rd30+-28];
	st.local.u32 	[%rd2], %r22;
	{ // callseq 1, 0
	.param .b64 param0;
	st.param.b64 	[param0], %rd12;
	.param .b64 param1;
	st.param.b64 	[param1], %rd10;
	.param .b32 retval0;
	call.uni (retval0), 
	vprintf, 
	(
	param0, 
	param1
	);
	ld.param.b32 	%r23, [retval0];
	} // callseq 1
	ld.global.u32 	%r25, [%rd30+-24];
	st.local.u32 	[%rd2], %r25;
	{ // callseq 2, 0
	.param .b64 param0;
	st.param.b64 	[param0], %rd12;
	.param .b64 param1;
	st.param.b64 	[param1], %rd10;
	.param .b32 retval0;
	call.uni (retval0), 
	vprintf, 
	(
	param0, 
	param1
	);
	ld.param.b32 	%r26, [retval0];
	} // callseq 2
	ld.global.u32 	%r28, [%rd30+-20];
	st.local.u32 	[%rd2], %r28;
	{ // callseq 3, 0
	.param .b64 param0;
	st.param.b64 	[param0], %rd12;
	.param .b64 param1;
	st.param.b64 	[param1], %rd10;
	.param .b32 retval0;
	call.uni (retval0), 
	vprintf, 
	(
	param0, 
	param1
	);
	ld.param.b32 	%r29, [retval0];
	} // callseq 3
	ld.global.u32 	%r31, [%rd30+-16];
	st.local.u32 	[%rd2], %r31;
	{ // callseq 4, 0
	.param .b64 param0;
	st.param.b64 	[param0], %rd12;
	.param .b64 param1;
	st.param.b64 	[param1], %rd10;
	.param .b32 retval0;
	call.uni (retval0), 
	vprintf, 
	(
	param0, 
	param1
	);
	ld.param.b32 	%r32, [retval0];
	} // callseq 4
	ld.global.u32 	%r34, [%rd30+-12];
	st.local.u32 	[%rd2], %r34;
	{ // callseq 5, 0
	.param .b64 param0;
	st.param.b64 	[param0], %rd12;
	.param .b64 param1;
	st.param.b64 	[param1], %rd10;
	.param .b32 retval0;
	call.uni (retval0), 
	vprintf, 
	(
	param0, 
	param1
	);
	ld.param.b32 	%r35, [retval0];
	} // callseq 5
	ld.global.u32 	%r37, [%rd30+-8];
	st.local.u32 	[%rd2], %r37;
	{ // callseq 6, 0
	.param .b64 param0;
	st.param.b64 	[param0], %rd12;
	.param .b64 param1;
	st.param.b64 	[param1], %rd10;
	.param .b32 retval0;
	call.uni (retval0), 
	vprintf, 
	(
	param0, 
	param1
	);
	ld.param.b32 	%r38, [retval0];
	} // callseq 6
	ld.global.u32 	%r40, [%rd30+-4];
	st.local.u32 	[%rd2], %r40;
	{ // callseq 7, 0
	.param .b64 param0;
	st.param.b64 	[param0], %rd12;
	.param .b64 param1;
	st.param.b64 	[param1], %rd10;
	.param .b32 retval0;
	call.uni (retval0), 
	vprintf, 
	(
	param0, 
	param1
	);
	ld.param.b32 	%r41, [retval0];
	} // callseq 7
	ld.global.u32 	%r43, [%rd30];
	st.local.u32 	[%rd2], %r43;
	{ // callseq 8, 0
	.param .b64 param0;
	st.param.b64 	[param0], %rd12;
	.param .b64 param1;
	st.param.b64 	[param1], %rd10;
	.param .b32 retval0;
	call.uni (retval0), 
	vprintf, 
	(
	param0, 
	param1
	);
	ld.param.b32 	%r44, [retval0];
	} // callseq 8
	ld.global.u32 	%r46, [%rd30+4];
	st.local.u32 	[%rd2], %r46;
	{ // callseq 9, 0
	.param .b64 param0;
	st.param.b64 	[param0], %rd12;
	.param .b64 param1;
	st.param.b64 	[param1], %rd10;
	.param .b32 retval0;
	call.uni (retval0), 
	vprintf, 
	(
	param0, 
	param1
	);
	ld.param.b32 	%r47, [retval0];
	} // callseq 9
	ld.global.u32 	%r49, [%rd30+8];
	st.local.u32 	[%rd2], %r49;
	{ // callseq 10, 0
	.param .b64 param0;
	st.param.b64 	[param0], %rd12;
	.param .b64 param1;
	st.param.b64 	[param1], %rd10;
	.param .b32 retval0;
	call.uni (retval0), 
	vprintf, 
	(
	param0, 
	param1
	);
	ld.param.b32 	%r50, [retval0];
	} // callseq 10
	ld.global.u32 	%r52, [%rd30+12];
	st.local.u32 	[%rd2], %r52;
	{ // callseq 11, 0
	.param .b64 param0;
	st.param.b64 	[param0], %rd12;
	.param .b64 param1;
	st.param.b64 	[param1], %rd10;
	.param .b32 retval0;
	call.uni (retval0), 
	vprintf, 
	(
	param0, 
	param1
	);
	ld.param.b32 	%r53, [retval0];
	} // callseq 11
	ld.global.u32 	%r55, [%rd30+16];
	st.local.u32 	[%rd2], %r55;
	{ // callseq 12, 0
	.param .b64 param0;
	st.param.b64 	[param0], %rd12;
	.param .b64 param1;
	st.param.b64 	[param1], %rd10;
	.param .b32 retval0;
	call.uni (retval0), 
	vprintf, 
	(
	param0, 
	param1
	);
	ld.param.b32 	%r56, [retval0];
	} // callseq 12
	ld.global.u32 	%r58, [%rd30+20];
	st.local.u32 	[%rd2], %r58;
	{ // callseq 13, 0
	.param .b64 param0;
	st.param.b64 	[param0], %rd12;
	.param .b64 param1;
	st.param.b64 	[param1], %rd10;
	.param .b32 retval0;
	call.uni (retval0), 
	vprintf, 
	(
	param0, 
	param1
	);
	ld.param.b32 	%r59, [retval0];
	} // callseq 13
	ld.global.u32 	%r61, [%rd30+24];
	st.local.u32 	[%rd2], %r61;
	{ // callseq 14, 0
	.param .b64 param0;
	st.param.b64 	[param0], %rd12;
	.param .b64 param1;
	st.param.b64 	[param1], %rd10;
	.param .b32 retval0;
	call.uni (retval0), 
	vprintf, 
	(
	param0, 
	param1
	);
	ld.param.b32 	%r62, [retval0];
	} // callseq 14
	ld.global.u32 	%r64, [%rd30+28];
	st.local.u32 	[%rd2], %r64;
	{ // callseq 15, 0
	.param .b64 param0;
	st.param.b64 	[param0], %rd12;
	.param .b64 param1;
	st.param.b64 	[param1], %rd10;
	.param .b32 retval0;
	call.uni (retval0), 
	vprintf, 
	(
	param0, 
	param1
	);
	ld.param.b32 	%r65, [retval0];
	} // callseq 15
	add.s32 	%r108, %r108, 16;
	add.s64 	%rd30, %rd30, 64;
	setp.ne.s32 	%p4, %r108, 0;
	@%p4 bra 	$L__BB0_4;
$L__BB0_5:
	setp.eq.s32 	%p5, %r1, 0;
	@%p5 bra 	$L__BB0_14;
	and.b32  	%r7, %r16, 7;
	setp.lt.u32 	%p6, %r1, 8;
	@%p6 bra 	$L__BB0_8;
	mul.wide.u32 	%rd14, %r110, 4;
	add.s64 	%rd15, %rd1, %rd14;
	ld.global.u32 	%r67, [%rd15];
	st.local.u32 	[%rd2], %r67;
	mov.u64 	%rd16, $str$7;
	cvta.global.u64 	%rd17, %rd16;
	{ // callseq 16, 0
	.param .b64 param0;
	st.param.b64 	[param0], %rd17;
	.param .b64 param1;
	st.param.b64 	[param1], %rd10;
	.param .b32 retval0;
	call.uni (retval0), 
	vprintf, 
	(
	param0, 
	param1
	);
	ld.param.b32 	%r68, [retval0];
	} // callseq 16
	ld.global.u32 	%r70, [%rd15+4];
	st.local.u32 	[%rd2], %r70;
	{ // callseq 17, 0
	.param .b64 param0;
	st.param.b64 	[param0], %rd17;
	.param .b64 param1;
	st.param.b64 	[param1], %rd10;
	.param .b32 retval0;
	call.uni (retval0), 
	vprintf, 
	(
	param0, 
	param1
	);
	ld.param.b32 	%r71, [retval0];
	} // callseq 17
	ld.global.u32 	%r73, [%rd15+8];
	st.local.u32 	[%rd2], %r73;
	{ // callseq 18, 0
	.param .b64 param0;
	st.param.b64 	[param0], %rd17;
	.param .b64 param1;
	st.param.b64 	[param1], %rd10;
	.param .b32 retval0;
	call.uni (retval0), 
	vprintf, 
	(
	param0, 
	param1
	);
	ld.param.b32 	%r74, [retval0];
	} // callseq 18
	ld.global.u32 	%r76, [%rd15+12];
	st.local.u32 	[%rd2], %r76;
	{ // callseq 19, 0
	.param .b64 param0;
	st.param.b64 	[param0], %rd17;
	.param .b64 param1;
	st.param.b64 	[param1], %rd10;
	.param .b32 retval0;
	call.uni (retval0), 
	vprintf, 
	(
	param0, 
	param1
	);
	ld.param.b32 	%r77, [retval0];
	} // callseq 19
	ld.global.u32 	%r79, [%rd15+16];
	st.local.u32 	[%rd2], %r79;
	{ // callseq 20, 0
	.param .b64 param0;
	st.param.b64 	[param0], %rd17;
	.param .b64 param1;
	st.param.b64 	[param1], %rd10;
	.param .b32 retval0;
	call.uni (retval0), 
	vprintf, 
	(
	param0, 
	param1
	);
	ld.param.b32 	%r80, [retval0];
	} // callseq 20
	ld.global.u32 	%r82, [%rd15+20];
	st.local.u32 	[%rd2], %r82;
	{ // callseq 21, 0
	.param .b64 param0;
	st.param.b64 	[param0], %rd17;
	.param .b64 param1;
	st.param.b64 	[param1], %rd10;
	.param .b32 retval0;
	call.uni (retval0), 
	vprintf, 
	(
	param0, 
	param1
	);
	ld.param.b32 	%r83, [retval0];
	} // callseq 21
	ld.global.u32 	%r85, [%rd15+24];
	st.local.u32 	[%rd2], %r85;
	{ // callseq 22, 0
	.param .b64 param0;
	st.param.b64 	[param0], %rd17;
	.param .b64 param1;
	st.param.b64 	[param1], %rd10;
	.param .b32 retval0;
	call.uni (retval0), 
	vprintf, 
	(
	param0, 
	param1
	);
	ld.param.b32 	%r86, [retval0];
	} // callseq 22
	ld.global.u32 	%r88, [%rd15+28];
	st.local.u32 	[%rd2], %r88;
	{ // callseq 23, 0
	.param .b64 param0;
	st.param.b64 	[param0], %rd17;
	.param .b64 param1;
	st.param.b64 	[param1], %rd10;
	.param .b32 retval0;
	call.uni (retval0), 
	vprintf, 
	(
	param0, 
	param1
	);
	ld.param.b32 	%r89, [retval0];
	} // callseq 23
	add.s32 	%r110, %r110, 8;
$L__BB0_8:
	setp.eq.s32 	%p7, %r7, 0;
	@%p7 bra 	$L__BB0_14;
	and.b32  	%r10, %r16, 3;
	setp.lt.u32 	%p8, %r7, 4;
	@%p8 bra 	$L__BB0_11;
	mul.wide.u32 	%rd19, %r110, 4;
	add.s64 	%rd20, %rd1, %rd19;
	ld.global.u32 	%r91, [%rd20];
	st.local.u32 	[%rd2], %r91;
	mov.u64 	%rd21, $str$7;
	cvta.global.u64 	%rd22, %rd21;
	{ // callseq 24, 0
	.param .b64 param0;
	st.param.b64 	[param0], %rd22;
	.param .b64 param1;
	st.param.b64 	[param1], %rd10;
	.param .b32 retval0;
	call.uni (retval0), 
	vprintf, 
	(
	param0, 
	param1
	);
	ld.param.b32 	%r92, [retval0];
	} // callseq 24
	ld.global.u32 	%r94, [%rd20+4];
	st.local.u32 	[%rd2], %r94;
	{ // callseq 25, 0
	.param .b64 param0;
	st.param.b64 	[param0], %rd22;
	.param .b64 param1;
	st.param.b64 	[param1], %rd10;
	.param .b32 retval0;
	call.uni (retval0), 
	vprintf, 
	(
	param0, 
	param1
	);
	ld.param.b32 	%r95, [retval0];
	} // callseq 25
	ld.global.u32 	%r97, [%rd20+8];
	st.local.u32 	[%rd2], %r97;
	{ // callseq 26, 0
	.param .b64 param0;
	st.param.b64 	[param0], %rd22;
	.param .b64 param1;
	st.param.b64 	[param1], %rd10;
	.param .b32 retval0;
	call.uni (retval0), 
	vprintf, 
	(
	param0, 
	param1
	);
	ld.param.b32 	%r98, [retval0];
	} // callseq 26
	ld.global.u32 	%r100, [%rd20+12];
	st.local.u32 	[%rd2], %r100;
	{ // callseq 27, 0
	.param .b64 param0;
	st.param.b64 	[param0], %rd22;
	.param .b64 param1;
	st.param.b64 	[param1], %rd10;
	.param .b32 retval0;
	call.uni (retval0), 
	vprintf, 
	(
	param0, 
	param1
	);
	ld.param.b32 	%r101, [retval0];
	} // callseq 27
	add.s32 	%r110, %r110, 4;
$L__BB0_11:
	setp.eq.s32 	%p9, %r10, 0;
	@%p9 bra 	$L__BB0_14;
	mul.wide.u32 	%rd24, %r110, 4;
	add.s64 	%rd31, %rd1, %rd24;
	neg.s32 	%r112, %r10;
	mov.u64 	%rd25, $str$7;
$L__BB0_13:
	.pragma "nounroll";
	ld.global.u32 	%r103, [%rd31];
	st.local.u32 	[%rd2], %r103;
	cvta.global.u64 	%rd26, %rd25;
	{ // callseq 28, 0
	.param .b64 param0;
	st.param.b64 	[param0], %rd26;
	.param .b64 param1;
	st.param.b64 	[param1], %rd10;
	.param .b32 retval0;
	call.uni (retval0), 
	vprintf, 
	(
	param0, 
	param1
	);
	ld.param.b32 	%r104, [retval0];
	} // callseq 28
	add.s64 	%rd31, %rd31, 4;
	add.s32 	%r112, %r112, 1;
	setp.ne.s32 	%p10, %r112, 0;
	@%p10 bra 	$L__BB0_13;
$L__BB0_14:
	mov.u64 	%rd28, $str$8;
	cvta.global.u64 	%rd29, %rd28;
	{ // callseq 29, 0
	.param .b64 param0;
	st.param.b64 	[param0], %rd29;
	.param .b64 param1;
	st.param.b64 	[param1], 0;
	.param .b32 retval0;
	call.uni (retval0), 
	vprintf, 
	(
	param0, 
	param1
	);
	ld.param.b32 	%r106, [retval0];
	} // callseq 29
$L__BB0_15:
	ret;

}
	// .globl	_Z23printSudokuDeviceKernelPii
.visible .entry _Z23printSudokuDeviceKernelPii(
	.param .u64 .ptr .align 1 _Z23printSudokuDeviceKernelPii_param_0,
	.param .u32 _Z23printSudokuDeviceKernelPii_param_1
)
{
	.local .align 8 .b8 	__local_depot1[8];
	.reg .b64 	%SP;
	.reg .b64 	%SPL;
	.reg .pred 	%p<18>;
	.reg .b32 	%r<85>;
	.reg .b64 	%rd<63>;

	mov.u64 	%SPL, __local_depot1;
	cvta.local.u64 	%SP, %SPL;
	ld.param.u64 	%rd7, [_Z23printSudokuDeviceKernelPii_param_0];
	ld.param.u32 	%r22, [_Z23printSudokuDeviceKernelPii_param_1];
	cvta.to.global.u64 	%rd1, %rd7;
	add.u64 	%rd8, %SP, 0;
	add.u64 	%rd2, %SPL, 0;
	mul.lo.s32 	%r1, %r22, %r22;
	mov.u64 	%rd9, $str;
	cvta.global.u64 	%rd10, %rd9;
	{ // callseq 30, 0
	.param .b64 param0;
	st.param.b64 	[param0], %rd10;
	.param .b64 param1;
	st.param.b64 	[param1], 0;
	.param .b32 retval0;
	call.uni (retval0), 
	vprintf, 
	(
	param0, 
	param1
	);
	ld.param.b32 	%r23, [retval0];
	} // callseq 30
	setp.eq.s32 	%p1, %r22, 0;
	@%p1 bra 	$L__BB1_36;
	add.s32 	%r2, %r1, -1;
	max.u32 	%r3, %r1, 1;
	and.b32  	%r4, %r3, 1;
	and.b32  	%r5, %r3, -4;
	add.s64 	%rd3, %rd1, 8;
	mov.b32 	%r81, 0;
	mov.u64 	%rd11, $str$1;
	mov.u64 	%rd58, $str$5;
	mov.u64 	%rd60, $str$6;
$L__BB1_2:
	rem.s32 	%r26, %r81, %r22;
	setp.ne.s32 	%p2, %r26, 0;
	@%p2 bra 	$L__BB1_4;
	cvta.global.u64 	%rd12, %rd11;
	{ // callseq 31, 0
	.param .b64 param0;
	st.param.b64 	[param0], %rd12;
	.param .b64 param1;
	st.param.b64 	[param1], 0;
	.param .b32 retval0;
	call.uni (retval0), 
	vprintf, 
	(
	param0, 
	param1
	);
	ld.param.b32 	%r27, [retval0];
	} // callseq 31
$L__BB1_4:
	setp.lt.u32 	%p3, %r1, 4;
	mul.lo.s32 	%r7, %r81, %r1;
	mov.b32 	%r84, 0;
	@%p3 bra 	$L__BB1_27;
	mul.wide.u32 	%rd13, %r7, 4;
	add.s64 	%rd62, %rd3, %rd13;
	mov.b32 	%r83, 0;
	mov.u32 	%r82, %r7;
$L__BB1_6:
	rem.s32 	%r31, %r83, %r22;
	setp.ne.s32 	%p4, %r31, 0;
	@%p4 bra 	$L__BB1_8;
	mov.u64 	%rd14, $str$2;
	cvta.global.u64 	%rd15, %rd14;
	{ // callseq 32, 0
	.param .b64 param0;
	st.param.b64 	[param0], %rd15;
	.param .b64 param1;
	st.param.b64 	[param1], 0;
	.param .b32 retval0;
	call.uni (retval0), 
	vprintf, 
	(
	param0, 
	param1
	);
	ld.param.b32 	%r32, [retval0];
	} // callseq 32
$L__BB1_8:
	mul.wide.u32 	%rd16, %r82, 4;
	add.s64 	%rd17, %rd1, %rd16;
	ld.global.u32 	%r10, [%rd17];
	setp.gt.s32 	%p5, %r10, 15;
	@%p5 bra 	$L__BB1_10;
	st.local.u32 	[%rd2], %r10;
	mov.u64 	%rd21, $str$3;
	cvta.global.u64 	%rd22, %rd21;
	{ // callseq 34, 0
	.param .b64 param0;
	st.param.b64 	[param0], %rd22;
	.param .b64 param1;
	st.param.b64 	[param1], %rd8;
	.param .b32 retval0;
	call.uni (retval0), 
	vprintf, 
	(
	param0, 
	param1
	);
	ld.param.b32 	%r38, [retval0];
	} // callseq 34
	bra.uni 	$L__BB1_11;
$L__BB1_10:
	add.s32 	%r34, %r10, 55;
	cvt.s32.s8 	%r35, %r34;
	st.local.u32 	[%rd2], %r35;
	mov.u64 	%rd18, $str$4;
	cvta.global.u64 	%rd19, %rd18;
	{ // callseq 33, 0
	.param .b64 param0;
	st.param.b64 	[param0], %rd19;
	.param .b64 param1;
	st.param.b64 	[param1], %rd8;
	.param .b32 retval0;
	call.uni (retval0), 
	vprintf, 
	(
	param0, 
	param1
	);
	ld.param.b32 	%r36, [retval0];
	} // callseq 33
$L__BB1_11:
	add.s32 	%r11, %r83, 1;
	rem.s32 	%r40, %r11, %r22;
	setp.ne.s32 	%p6, %r40, 0;
	@%p6 bra 	$L__BB1_13;
	mov.u64 	%rd24, $str$2;
	cvta.global.u64 	%rd25, %rd24;
	{ // callseq 35, 0
	.param .b64 param0;
	st.param.b64 	[param0], %rd25;
	.param .b64 param1;
	st.param.b64 	[param1], 0;
	.param .b32 retval0;
	call.uni (retval0), 
	vprintf, 
	(
	param0, 
	param1
	);
	ld.param.b32 	%r41, [retval0];
	} // callseq 35
$L__BB1_13:
	ld.global.u32 	%r12, [%rd62+-4];
	setp.lt.s32 	%p7, %r12, 16;
	@%p7 bra 	$L__BB1_15;
	add.s32 	%r43, %r12, 55;
	cvt.s32.s8 	%r44, %r43;
	st.local.u32 	[%rd2], %r44;
	mov.u64 	%rd26, $str$4;
	cvta.global.u64 	%rd27, %rd26;
	{ // callseq 36, 0
	.param .b64 param0;
	st.param.b64 	[param0], %rd27;
	.param .b64 param1;
	st.param.b64 	[param1], %rd8;
	.param .b32 retval0;
	call.uni (retval0), 
	vprintf, 
	(
	param0, 
	param1
	);
	ld.param.b32 	%r45, [retval0];
	} // callseq 36
	bra.uni 	$L__BB1_16;
$L__BB1_15:
	st.local.u32 	[%rd2], %r12;
	mov.u64 	%rd29, $str$3;
	cvta.global.u64 	%rd30, %rd29;
	{ // callseq 37, 0
	.param .b64 param0;
	st.param.b64 	[param0], %rd30;
	.param .b64 param1;
	st.param.b64 	[param1], %rd8;
	.param .b32 retval0;
	call.uni (retval0), 
	vprintf, 
	(
	param0, 
	param1
	);
	ld.param.b32 	%r47, [retval0];
	} // callseq 37
$L__BB1_16:
	add.s32 	%r13, %r11, 1;
	rem.s32 	%r49, %r13, %r22;
	setp.ne.s32 	%p8, %r49, 0;
	@%p8 bra 	$L__BB1_18;
	mov.u64 	%rd32, $str$2;
	cvta.global.u64 	%rd33, %rd32;
	{ // callseq 38, 0
	.param .b64 param0;
	st.param.b64 	[param0], %rd33;
	.param .b64 param1;
	st.param.b64 	[param1], 0;
	.param .b32 retval0;
	call.uni (retval0), 
	vprintf, 
	(
	param0, 
	param1
	);
	ld.param.b32 	%r50, [retval0];
	} // callseq 38
$L__BB1_18:
	ld.global.u32 	%r14, [%rd62];
	setp.lt.s32 	%p9, %r14, 16;
	@%p9 bra 	$L__BB1_20;
	add.s32 	%r52, %r14, 55;
	cvt.s32.s8 	%r53, %r52;
	st.local.u32 	[%rd2], %r53;
	mov.u64 	%rd34, $str$4;
	cvta.global.u64 	%rd35, %rd34;
	{ // callseq 39, 0
	.param .b64 param0;
	st.param.b64 	[param0], %rd35;
	.param .b64 param1;
	st.param.b64 	[param1], %rd8;
	.param .b32 retval0;
	call.uni (retval0), 
	vprintf, 
	(
	param0, 
	param1
	);
	ld.param.b32 	%r54, [retval0];
	} // callseq 39
	bra.uni 	$L__BB1_21;
$L__BB1_20:
	st.local.u32 	[%rd2], %r14;
	mov.u64 	%rd37, $str$3;
	cvta.global.u64 	%rd38, %rd37;
	{ // callseq 40, 0
	.param .b64 param0;
	st.param.b64 	[param0], %rd38;
	.param .b64 param1;
	st.param.b64 	[param1], %rd8;
	.param .b32 retval0;
	call.uni (retval0), 
	vprintf, 
	(
	param0, 
	param1
	);
	ld.param.b32 	%r56, [retval0];
	} // callseq 40
$L__BB1_21:
	add.s32 	%r15, %r13, 1;
	rem.s32 	%r58, %r15, %r22;
	setp.ne.s32 	%p10, %r58, 0;
	@%p10 bra 	$L__BB1_23;
	mov.u64 	%rd40, $str$2;
	cvta.global.u64 	%rd41, %rd40;
	{ // callseq 41, 0
	.param .b64 param0;
	st.param.b64 	[param0], %rd41;
	.param .b64 param1;
	st.param.b64 	[param1], 0;
	.param .b32 retval0;
	call.uni (retval0), 
	vprintf, 
	(
	param0, 
	param1
	);
	ld.param.b32 	%r59, [retval0];
	} // callseq 41
$L__BB1_23:
	ld.global.u32 	%r16, [%rd62+4];
	setp.lt.s32 	%p11, %r16, 16;
	@%p11 bra 	$L__BB1_25;
	add.s32 	%r61, %r16, 55;
	cvt.s32.s8 	%r62, %r61;
	st.local.u32 	[%rd2], %r62;
	mov.u64 	%rd42, $str$4;
	cvta.global.u64 	%rd43, %rd42;
	{ // callseq 42, 0
	.param .b64 param0;
	st.param.b64 	[param0], %rd43;
	.param .b64 param1;
	st.param.b64 	[param1], %rd8;
	.param .b32 retval0;
	call.uni (retval0), 
	vprintf, 
	(
	param0, 
	param1
	);
	ld.param.b32 	%r63, [retval0];
	} // callseq 42
	bra.uni 	$L__BB1_26;
$L__BB1_25:
	st.local.u32 	[%rd2], %r16;
	mov.u64 	%rd45, $str$3;
	cvta.global.u64 	%rd46, %rd45;
	{ // callseq 43, 0
	.param .b64 param0;
	st.param.b64 	[param0], %rd46;
	.param .b64 param1;
	st.param.b64 	[param1], %rd8;
	.param .b32 retval0;
	call.uni (retval0), 
	vprintf, 
	(
	param0, 
	param1
	);
	ld.param.b32 	%r65, [retval0];
	} // callseq 43
$L__BB1_26:
	add.s64 	%rd62, %rd62, 16;
	add.s32 	%r82, %r82, 4;
	add.s32 	%r83, %r15, 1;
	setp.ne.s32 	%p12, %r83, %r5;
	mov.u32 	%r84, %r5;
	@%p12 bra 	$L__BB1_6;
$L__BB1_27:
	setp.eq.s32 	%p13, %r4, 0;
	@%p13 bra 	$L__BB1_33;
	rem.s32 	%r67, %r84, %r22;
	setp.ne.s32 	%p14, %r67, 0;
	@%p14 bra 	$L__BB1_30;
	mov.u64 	%rd48, $str$2;
	cvta.global.u64 	%rd49, %rd48;
	{ // callseq 44, 0
	.param .b64 param0;
	st.param.b64 	[param0], %rd49;
	.param .b64 param1;
	st.param.b64 	[param1], 0;
	.param .b32 retval0;
	call.uni (retval0), 
	vprintf, 
	(
	param0, 
	param1
	);
	ld.param.b32 	%r68, [retval0];
	} // callseq 44
$L__BB1_30:
	add.s32 	%r70, %r84, %r7;
	mul.wide.u32 	%rd50, %r70, 4;
	add.s64 	%rd51, %rd1, %rd50;
	ld.global.u32 	%r20, [%rd51];
	setp.lt.s32 	%p15, %r20, 16;
	@%p15 bra 	$L__BB1_32;
	add.s32 	%r71, %r20, 55;
	cvt.s32.s8 	%r72, %r71;
	st.local.u32 	[%rd2], %r72;
	mov.u64 	%rd52, $str$4;
	cvta.global.u64 	%rd53, %rd52;
	{ // callseq 45, 0
	.param .b64 param0;
	st.param.b64 	[param0], %rd53;
	.param .b64 param1;
	st.param.b64 	[param1], %rd8;
	.param .b32 retval0;
	call.uni (retval0), 
	vprintf, 
	(
	param0, 
	param1
	);
	ld.param.b32 	%r73, [retval0];
	} // callseq 45
	bra.uni 	$L__BB1_33;
$L__BB1_32:
	st.local.u32 	[%rd2], %r20;
	mov.u64 	%rd55, $str$3;
	cvta.global.u64 	%rd56, %rd55;
	{ // callseq 46, 0
	.param .b64 param0;
	st.param.b64 	[param0], %rd56;
	.param .b64 param1;
	st.param.b64 	[param1], %rd8;
	.param .b32 retval0;
	call.uni (retval0), 
	vprintf, 
	(
	param0, 
	param1
	);
	ld.param.b32 	%r75, [retval0];
	} // callseq 46
$L__BB1_33:
	cvta.global.u64 	%rd59, %rd58;
	{ // callseq 47, 0
	.param .b64 param0;
	st.param.b64 	[param0], %rd59;
	.param .b64 param1;
	st.param.b64 	[param1], 0;
	.param .b32 retval0;
	call.uni (retval0), 
	vprintf, 
	(
	param0, 
	param1
	);
	ld.param.b32 	%r77, [retval0];
	} // callseq 47
	setp.ne.s32 	%p16, %r81, %r2;
	@%p16 bra 	$L__BB1_35;
	cvta.global.u64 	%rd61, %rd60;
	{ // callseq 48, 0
	.param .b64 param0;
	st.param.b64 	[param0], %rd61;
	.param .b64 param1;
	st.param.b64 	[param1], 0;
	.param .b32 retval0;
	call.uni (retval0), 
	vprintf, 
	(
	param0, 
	param1
	);
	ld.param.b32 	%r79, [retval0];
	} // callseq 48
$L__BB1_35:
	add.s32 	%r81, %r81, 1;
	setp.ne.s32 	%p17, %r81, %r3;
	@%p17 bra 	$L__BB1_2;
$L__BB1_36:
	ret;

}
	// .globl	_Z25printExpandedSudokuKernelPiii
.visible .entry _Z25printExpandedSudokuKernelPiii(
	.param .u64 .ptr .align 1 _Z25printExpandedSudokuKernelPiii_param_0,
	.param .u32 _Z25printExpandedSudokuKernelPiii_param_1,
	.param .u32 _Z25printExpandedSudokuKernelPiii_param_2
)
{
	.local .align 8 .b8 	__local_depot2[8];
	.reg .b64 	%SP;
	.reg .b64 	%SPL;
	.reg .pred 	%p<28>;
	.reg .b32 	%r<152>;
	.reg .b64 	%rd<78>;

	mov.u64 	%SPL, __local_depot2;
	cvta.local.u64 	%SP, %SPL;
	ld.param.u64 	%rd7, [_Z25printExpandedSudokuKernelPiii_param_0];
	ld.param.u32 	%r35, [_Z25printExpandedSudokuKernelPiii_param_1];
	ld.param.u32 	%r36, [_Z25printExpandedSudokuKernelPiii_param_2];
	cvta.to.global.u64 	%rd1, %rd7;
	add.u64 	%rd8, %SP, 0;
	add.u64 	%rd2, %SPL, 0;
	mul.lo.s32 	%r1, %r35, %r35;
	mov.u64 	%rd9, $str$9;
	cvta.global.u64 	%rd10, %rd9;
	{ // callseq 49, 0
	.param .b64 param0;
	st.param.b64 	[param0], %rd10;
	.param .b64 param1;
	st.param.b64 	[param1], 0;
	.param .b32 retval0;
	call.uni (retval0), 
	vprintf, 
	(
	param0, 
	param1
	);
	ld.param.b32 	%r37, [retval0];
	} // callseq 49
	setp.lt.s32 	%p1, %r36, 1;
	@%p1 bra 	$L__BB2_50;
	setp.ne.s32 	%p2, %r35, 0;
	@%p2 bra 	$L__BB2_13;
	and.b32  	%r2, %r36, 7;
	setp.lt.u32 	%p20, %r36, 8;
	mov.b32 	%r145, 0;
	@%p20 bra 	$L__BB2_5;
	and.b32  	%r145, %r36, 2147483640;
	mov.b32 	%r143, 0;
	mov.u64 	%rd65, $str$10;
$L__BB2_4:
	.pragma "nounroll";
	st.local.u32 	[%rd2], %r143;
	cvta.global.u64 	%rd66, %rd65;
	{ // callseq 69, 0
	.param .b64 param0;
	st.param.b64 	[param0], %rd66;
	.param .b64 param1;
	st.param.b64 	[param1], %rd8;
	.param .b32 retval0;
	call.uni (retval0), 
	vprintf, 
	(
	param0, 
	param1
	);
	ld.param.b32 	%r101, [retval0];
	} // callseq 69
	add.s32 	%r103, %r143, 1;
	st.local.u32 	[%rd2], %r103;
	{ // callseq 70, 0
	.param .b64 param0;
	st.param.b64 	[param0], %rd66;
	.param .b64 param1;
	st.param.b64 	[param1], %rd8;
	.param .b32 retval0;
	call.uni (retval0), 
	vprintf, 
	(
	param0, 
	param1
	);
	ld.param.b32 	%r104, [retval0];
	} // callseq 70
	add.s32 	%r106, %r143, 2;
	st.local.u32 	[%rd2], %r106;
	{ // callseq 71, 0
	.param .b64 param0;
	st.param.b64 	[param0], %rd66;
	.param .b64 param1;
	st.param.b64 	[param1], %rd8;
	.param .b32 retval0;
	call.uni (retval0), 
	vprintf, 
	(
	param0, 
	param1
	);
	ld.param.b32 	%r107, [retval0];
	} // callseq 71
	add.s32 	%r109, %r143, 3;
	st.local.u32 	[%rd2], %r109;
	{ // callseq 72, 0
	.param .b64 param0;
	st.param.b64 	[param0], %rd66;
	.param .b64 param1;
	st.param.b64 	[param1], %rd8;
	.param .b32 retval0;
	call.uni (retval0), 
	vprintf, 
	(
	param0, 
	param1
	);
	ld.param.b32 	%r110, [retval0];
	} // callseq 72
	add.s32 	%r112, %r143, 4;
	st.local.u32 	[%rd2], %r112;
	{ // callseq 73, 0
	.param .b64 param0;
	st.param.b64 	[param0], %rd66;
	.param .b64 param1;
	st.param.b64 	[param1], %rd8;
	.param .b32 retval0;
	call.uni (retval0), 
	vprintf, 
	(
	param0, 
	param1
	);
	ld.param.b32 	%r113, [retval0];
	} // callseq 73
	add.s32 	%r115, %r143, 5;
	st.local.u32 	[%rd2], %r115;
	{ // callseq 74, 0
	.param .b64 param0;
	st.param.b64 	[param0], %rd66;
	.param .b64 param1;
	st.param.b64 	[param1], %rd8;
	.param .b32 retval0;
	call.uni (retval0), 
	vprintf, 
	(
	param0, 
	param1
	);
	ld.param.b32 	%r116, [retval0];
	} // callseq 74
	add.s32 	%r118, %r143, 6;
	st.local.u32 	[%rd2], %r118;
	{ // callseq 75, 0
	.param .b64 param0;
	st.param.b64 	[param0], %rd66;
	.param .b64 param1;
	st.param.b64 	[param1], %rd8;
	.param .b32 retval0;
	call.uni (retval0), 
	vprintf, 
	(
	param0, 
	param1
	);
	ld.param.b32 	%r119, [retval0];
	} // callseq 75
	add.s32 	%r121, %r143, 7;
	st.local.u32 	[%rd2], %r121;
	{ // callseq 76, 0
	.param .b64 param0;
	st.param.b64 	[param0], %rd66;
	.param .b64 param1;
	st.param.b64 	[param1], %rd8;
	.param .b32 retval0;
	call.uni (retval0), 
	vprintf, 
	(
	param0, 
	param1
	);
	ld.param.b32 	%r122, [retval0];
	} // callseq 76
	add.s32 	%r143, %r143, 8;
	setp.ne.s32 	%p21, %r143, %r145;
	@%p21 bra 	$L__BB2_4;
$L__BB2_5:
	setp.eq.s32 	%p22, %r2, 0;
	@%p22 bra 	$L__BB2_50;
	and.b32  	%r7, %r36, 3;
	setp.lt.u32 	%p23, %r2, 4;
	@%p23 bra 	$L__BB2_8;
	st.local.u32 	[%rd2], %r145;
	mov.u64 	%rd68, $str$10;
	cvta.global.u64 	%rd69, %rd68;
	{ // callseq 77, 0
	.param .b64 param0;
	st.param.b64 	[param0], %rd69;
	.param .b64 param1;
	st.param.b64 	[param1], %rd8;
	.param .b32 retval0;
	call.uni (retval0), 
	vprintf, 
	(
	param0, 
	param1
	);
	ld.param.b32 	%r124, [retval0];
	} // callseq 77
	add.s32 	%r126, %r145, 1;
	st.local.u32 	[%rd2], %r126;
	{ // callseq 78, 0
	.param .b64 param0;
	st.param.b64 	[param0], %rd69;
	.param .b64 param1;
	st.param.b64 	[param1], %rd8;
	.param .b32 retval0;
	call.uni (retval0), 
	vprintf, 
	(
	param0, 
	param1
	);
	ld.param.b32 	%r127, [retval0];
	} // callseq 78
	add.s32 	%r129, %r145, 2;
	st.local.u32 	[%rd2], %r129;
	{ // callseq 79, 0
	.param .b64 param0;
	st.param.b64 	[param0], %rd69;
	.param .b64 param1;
	st.param.b64 	[param1], %rd8;
	.param .b32 retval0;
	call.uni (retval0), 
	vprintf, 
	(
	param0, 
	param1
	);
	ld.param.b32 	%r130, [retval0];
	} // callseq 79
	add.s32 	%r132, %r145, 3;
	st.local.u32 	[%rd2], %r132;
	{ // callseq 80, 0
	.param .b64 param0;
	st.param.b64 	[param0], %rd69;
	.param .b64 param1;
	st.param.b64 	[param1], %rd8;
	.param .b32 retval0;
	call.uni (retval0), 
	vprintf, 
	(
	param0, 
	param1
	);
	ld.param.b32 	%r133, [retval0];
	} // callseq 80
	add.s32 	%r145, %r145, 4;
$L__BB2_8:
	setp.eq.s32 	%p24, %r7, 0;
	@%p24 bra 	$L__BB2_50;
	setp.eq.s32 	%p25, %r7, 1;
	@%p25 bra 	$L__BB2_11;
	st.local.u32 	[%rd2], %r145;
	mov.u64 	%rd71, $str$10;
	cvta.global.u64 	%rd72, %rd71;
	{ // callseq 81, 0
	.param .b64 param0;
	st.param.b64 	[param0], %rd72;
	.param .b64 param1;
	st.param.b64 	[param1], %rd8;
	.param .b32 retval0;
	call.uni (retval0), 
	vprintf, 
	(
	param0, 
	param1
	);
	ld.param.b32 	%r135, [retval0];
	} // callseq 81
	add.s32 	%r137, %r145, 1;
	st.local.u32 	[%rd2], %r137;
	{ // callseq 82, 0
	.param .b64 param0;
	st.param.b64 	[param0], %rd72;
	.param .b64 param1;
	st.param.b64 	[param1], %rd8;
	.param .b32 retval0;
	call.uni (retval0), 
	vprintf, 
	(
	param0, 
	param1
	);
	ld.param.b32 	%r138, [retval0];
	} // callseq 82
	add.s32 	%r145, %r145, 2;
$L__BB2_11:
	and.b32  	%r140, %r36, 1;
	setp.eq.b32 	%p26, %r140, 1;
	not.pred 	%p27, %p26;
	@%p27 bra 	$L__BB2_50;
	st.local.u32 	[%rd2], %r145;
	mov.u64 	%rd74, $str$10;
	cvta.global.u64 	%rd75, %rd74;
	{ // callseq 83, 0
	.param .b64 param0;
	st.param.b64 	[param0], %rd75;
	.param .b64 param1;
	st.param.b64 	[param1], %rd8;
	.param .b32 retval0;
	call.uni (retval0), 
	vprintf, 
	(
	param0, 
	param1
	);
	ld.param.b32 	%r141, [retval0];
	} // callseq 83
	bra.uni 	$L__BB2_50;
$L__BB2_13:
	max.u32 	%r12, %r1, 1;
	and.b32  	%r13, %r12, 1;
	and.b32  	%r14, %r12, -4;
	add.s64 	%rd3, %rd1, 8;
	add.s32 	%r15, %r1, -1;
	mov.b32 	%r147, 0;
	mov.u64 	%rd11, $str$10;
	mov.u64 	%rd14, $str$1;
	mov.u64 	%rd61, $str$5;
$L__BB2_14:
	st.local.u32 	[%rd2], %r147;
	cvta.global.u64 	%rd12, %rd11;
	{ // callseq 50, 0
	.param .b64 param0;
	st.param.b64 	[param0], %rd12;
	.param .b64 param1;
	st.param.b64 	[param1], %rd8;
	.param .b32 retval0;
	call.uni (retval0), 
	vprintf, 
	(
	param0, 
	param1
	);
	ld.param.b32 	%r41, [retval0];
	} // callseq 50
	mul.lo.s32 	%r17, %r147, %r1;
	mov.b32 	%r148, 0;
$L__BB2_15:
	rem.s32 	%r43, %r148, %r35;
	setp.ne.s32 	%p3, %r43, 0;
	@%p3 bra 	$L__BB2_17;
	cvta.global.u64 	%rd15, %rd14;
	{ // callseq 51, 0
	.param .b64 param0;
	st.param.b64 	[param0], %rd15;
	.param .b64 param1;
	st.param.b64 	[param1], 0;
	.param .b32 retval0;
	call.uni (retval0), 
	vprintf, 
	(
	param0, 
	param1
	);
	ld.param.b32 	%r44, [retval0];
	} // callseq 51
$L__BB2_17:
	setp.lt.u32 	%p4, %r1, 4;
	add.s32 	%r47, %r148, %r17;
	mul.lo.s32 	%r19, %r47, %r1;
	mov.b32 	%r151, 0;
	@%p4 bra 	$L__BB2_40;
	mul.wide.u32 	%rd16, %r19, 4;
	add.s64 	%rd77, %rd3, %rd16;
	mov.b32 	%r150, 0;
	mov.u32 	%r149, %r19;
$L__BB2_19:
	rem.s32 	%r49, %r150, %r35;
	setp.ne.s32 	%p5, %r49, 0;
	@%p5 bra 	$L__BB2_21;
	mov.u64 	%rd17, $str$2;
	cvta.global.u64 	%rd18, %rd17;
	{ // callseq 52, 0
	.param .b64 param0;
	st.param.b64 	[param0], %rd18;
	.param .b64 param1;
	st.param.b64 	[param1], 0;
	.param .b32 retval0;
	call.uni (retval0), 
	vprintf, 
	(
	param0, 
	param1
	);
	ld.param.b32 	%r50, [retval0];
	} // callseq 52
$L__BB2_21:
	mul.wide.u32 	%rd19, %r149, 4;
	add.s64 	%rd20, %rd1, %rd19;
	ld.global.u32 	%r22, [%rd20];
	setp.gt.s32 	%p6, %r22, 15;
	@%p6 bra 	$L__BB2_23;
	st.local.u32 	[%rd2], %r22;
	mov.u64 	%rd24, $str$3;
	cvta.global.u64 	%rd25, %rd24;
	add.u64 	%rd26, %SP, 0;
	{ // callseq 54, 0
	.param .b64 param0;
	st.param.b64 	[param0], %rd25;
	.param .b64 param1;
	st.param.b64 	[param1], %rd26;
	.param .b32 retval0;
	call.uni (retval0), 
	vprintf, 
	(
	param0, 
	param1
	);
	ld.param.b32 	%r56, [retval0];
	} // callseq 54
	bra.uni 	$L__BB2_24;
$L__BB2_23:
	add.s32 	%r52, %r22, 55;
	cvt.s32.s8 	%r53, %r52;
	st.local.u32 	[%rd2], %r53;
	mov.u64 	%rd21, $str$4;
	cvta.global.u64 	%rd22, %rd21;
	add.u64 	%rd23, %SP, 0;
	{ // callseq 53, 0
	.param .b64 param0;
	st.param.b64 	[param0], %rd22;
	.param .b64 param1;
	st.param.b64 	[param1], %rd23;
	.param .b32 retval0;
	call.uni (retval0), 
	vprintf, 
	(
	param0, 
	param1
	);
	ld.param.b32 	%r54, [retval0];
	} // callseq 53
$L__BB2_24:
	add.s32 	%r23, %r150, 1;
	rem.s32 	%r58, %r23, %r35;
	setp.ne.s32 	%p7, %r58, 0;
	@%p7 bra 	$L__BB2_26;
	mov.u64 	%rd27, $str$2;
	cvta.global.u64 	%rd28, %rd27;
	{ // callseq 55, 0
	.param .b64 param0;
	st.param.b64 	[param0], %rd28;
	.param .b64 param1;
	st.param.b64 	[param1], 0;
	.param .b32 retval0;
	call.uni (retval0), 
	vprintf, 
	(
	param0, 
	param1
	);
	ld.param.b32 	%r59, [retval0];
	} // callseq 55
$L__BB2_26:
	ld.global.u32 	%r24, [%rd77+-4];
	setp.lt.s32 	%p8, %r24, 16;
	@%p8 bra 	$L__BB2_28;
	add.s32 	%r61, %r24, 55;
	cvt.s32.s8 	%r62, %r61;
	st.local.u32 	[%rd2], %r62;
	mov.u64 	%rd29, $str$4;
	cvta.global.u64 	%rd30, %rd29;
	add.u64 	%rd31, %SP, 0;
	{ // callseq 56, 0
	.param .b64 param0;
	st.param.b64 	[param0], %rd30;
	.param .b64 param1;
	st.param.b64 	[param1], %rd31;
	.param .b32 retval0;
	call.uni (retval0), 
	vprintf, 
	(
	param0, 
	param1
	);
	ld.param.b32 	%r63, [retval0];
	} // callseq 56
	bra.uni 	$L__BB2_29;
$L__BB2_28:
	st.local.u32 	[%rd2], %r24;
	mov.u64 	%rd32, $str$3;
	cvta.global.u64 	%rd33, %rd32;
	add.u64 	%rd34, %SP, 0;
	{ // callseq 57, 0
	.param .b64 param0;
	st.param.b64 	[param0], %rd33;
	.param .b64 param1;
	st.param.b64 	[param1], %rd34;
	.param .b32 retval0;
	call.uni (retval0), 
	vprintf, 
	(
	param0, 
	param1
	);
	ld.param.b32 	%r65, [retval0];
	} // callseq 57
$L__BB2_29:
	add.s32 	%r25, %r23, 1;
	rem.s32 	%r67, %r25, %r35;
	setp.ne.s32 	%p9, %r67, 0;
	@%p9 bra 	$L__BB2_31;
	mov.u64 	%rd35, $str$2;
	cvta.global.u64 	%rd36, %rd35;
	{ // callseq 58, 0
	.param .b64 param0;
	st.param.b64 	[param0], %rd36;
	.param .b64 param1;
	st.param.b64 	[param1], 0;
	.param .b32 retval0;
	call.uni (retval0), 
	vprintf, 
	(
	param0, 
	param1
	);
	ld.param.b32 	%r68, [retval0];
	} // callseq 58
$L__BB2_31:
	ld.global.u32 	%r26, [%rd77];
	setp.lt.s32 	%p10, %r26, 16;
	@%p10 bra 	$L__BB2_33;
	add.s32 	%r70, %r26, 55;
	cvt.s32.s8 	%r71, %r70;
	st.local.u32 	[%rd2], %r71;
	mov.u64 	%rd37, $str$4;
	cvta.global.u64 	%rd38, %rd37;
	add.u64 	%rd39, %SP, 0;
	{ // callseq 59, 0
	.param .b64 param0;
	st.param.b64 	[param0], %rd38;
	.param .b64 param1;
	st.param.b64 	[param1], %rd39;
	.param .b32 retval0;
	call.uni (retval0), 
	vprintf, 
	(
	param0, 
	param1
	);
	ld.param.b32 	%r72, [retval0];
	} // callseq 59
	bra.uni 	$L__BB2_34;
$L__BB2_33:
	st.local.u32 	[%rd2], %r26;
	mov.u64 	%rd40, $str$3;
	cvta.global.u64 	%rd41, %rd40;
	add.u64 	%rd42, %SP, 0;
	{ // callseq 60, 0
	.param .b64 param0;
	st.param.b64 	[param0], %rd41;
	.param .b64 param1;
	st.param.b64 	[param1], %rd42;
	.param .b32 retval0;
	call.uni (retval0), 
	vprintf, 
	(
	param0, 
	param1
	);
	ld.param.b32 	%r74, [retval0];
	} // callseq 60
$L__BB2_34:
	add.s32 	%r27, %r25, 1;
	rem.s32 	%r76, %r27, %r35;
	setp.ne.s32 	%p11, %r76, 0;
	@%p11 bra 	$L__BB2_36;
	mov.u64 	%rd43, $str$2;
	cvta.global.u64 	%rd44, %rd43;
	{ // callseq 61, 0
	.param .b64 param0;
	st.param.b64 	[param0], %rd44;
	.param .b64 param1;
	st.param.b64 	[param1], 0;
	.param .b32 retval0;
	call.uni (retval0), 
	vprintf, 
	(
	param0, 
	param1
	);
	ld.param.b32 	%r77, [retval0];
	} // callseq 61
$L__BB2_36:
	ld.global.u32 	%r28, [%rd77+4];
	setp.lt.s32 	%p12, %r28, 16;
	@%p12 bra 	$L__BB2_38;
	add.s32 	%r79, %r28, 55;
	cvt.s32.s8 	%r80, %r79;
	st.local.u32 	[%rd2], %r80;
	mov.u64 	%rd45, $str$4;
	cvta.global.u64 	%rd46, %rd45;
	add.u64 	%rd47, %SP, 0;
	{ // callseq 62, 0
	.param .b64 param0;
	st.param.b64 	[param0], %rd46;
	.param .b64 param1;
	st.param.b64 	[param1], %rd47;
	.param .b32 retval0;
	call.uni (retval0), 
	vprintf, 
	(
	param0, 
	param1
	);
	ld.param.b32 	%r81, [retval0];
	} // callseq 62
	bra.uni 	$L__BB2_39;
$L__BB2_38:
	st.local.u32 	[%rd2], %r28;
	mov.u64 	%rd48, $str$3;
	cvta.global.u64 	%rd49, %rd48;
	add.u64 	%rd50, %SP, 0;
	{ // callseq 63, 0
	.param .b64 param0;
	st.param.b64 	[param0], %rd49;
	.param .b64 param1;
	st.param.b64 	[param1], %rd50;
	.param .b32 retval0;
	call.uni (retval0), 
	vprintf, 
	(
	param0, 
	param1
	);
	ld.param.b32 	%r83, [retval0];
	} // callseq 63
$L__BB2_39:
	add.s64 	%rd77, %rd77, 16;
	add.s32 	%r149, %r149, 4;
	add.s32 	%r150, %r27, 1;
	setp.ne.s32 	%p13, %r150, %r14;
	mov.u32 	%r151, %r14;
	@%p13 bra 	$L__BB2_19;
$L__BB2_40:
	setp.eq.s32 	%p14, %r13, 0;
	@%p14 bra 	$L__BB2_46;
	rem.s32 	%r85, %r151, %r35;
	setp.ne.s32 	%p15, %r85, 0;
	@%p15 bra 	$L__BB2_43;
	mov.u64 	%rd51, $str$2;
	cvta.global.u64 	%rd52, %rd51;
	{ // callseq 64, 0
	.param .b64 param0;
	st.param.b64 	[param0], %rd52;
	.param .b64 param1;
	st.param.b64 	[param1], 0;
	.param .b32 retval0;
	call.uni (retval0), 
	vprintf, 
	(
	param0, 
	param1
	);
	ld.param.b32 	%r86, [retval0];
	} // callseq 64
$L__BB2_43:
	add.s32 	%r88, %r151, %r19;
	mul.wide.u32 	%rd53, %r88, 4;
	add.s64 	%rd54, %rd1, %rd53;
	ld.global.u32 	%r32, [%rd54];
	setp.lt.s32 	%p16, %r32, 16;
	@%p16 bra 	$L__BB2_45;
	add.s32 	%r89, %r32, 55;
	cvt.s32.s8 	%r90, %r89;
	st.local.u32 	[%rd2], %r90;
	mov.u64 	%rd55, $str$4;
	cvta.global.u64 	%rd56, %rd55;
	add.u64 	%rd57, %SP, 0;
	{ // callseq 65, 0
	.param .b64 param0;
	st.param.b64 	[param0], %rd56;
	.param .b64 param1;
	st.param.b64 	[param1], %rd57;
	.param .b32 retval0;
	call.uni (retval0), 
	vprintf, 
	(
	param0, 
	param1
	);
	ld.param.b32 	%r91, [retval0];
	} // callseq 65
	bra.uni 	$L__BB2_46;
$L__BB2_45:
	st.local.u32 	[%rd2], %r32;
	mov.u64 	%rd58, $str$3;
	cvta.global.u64 	%rd59, %rd58;
	add.u64 	%rd60, %SP, 0;
	{ // callseq 66, 0
	.param .b64 param0;
	st.param.b64 	[param0], %rd59;
	.param .b64 param1;
	st.param.b64 	[param1], %rd60;
	.param .b32 retval0;
	call.uni (retval0), 
	vprintf, 
	(
	param0, 
	param1
	);
	ld.param.b32 	%r93, [retval0];
	} // callseq 66
$L__BB2_46:
	cvta.global.u64 	%rd62, %rd61;
	{ // callseq 67, 0
	.param .b64 param0;
	st.param.b64 	[param0], %rd62;
	.param .b64 param1;
	st.param.b64 	[param1], 0;
	.param .b32 retval0;
	call.uni (retval0), 
	vprintf, 
	(
	param0, 
	param1
	);
	ld.param.b32 	%r95, [retval0];
	} // callseq 67
	setp.ne.s32 	%p17, %r148, %r15;
	@%p17 bra 	$L__BB2_48;
	mov.u64 	%rd63, $str$6;
	cvta.global.u64 	%rd64, %rd63;
	{ // callseq 68, 0
	.param .b64 param0;
	st.param.b64 	[param0], %rd64;
	.param .b64 param1;
	st.param.b64 	[param1], 0;
	.param .b32 retval0;
	call.uni (retval0), 
	vprintf, 
	(
	param0, 
	param1
	);
	ld.param.b32 	%r97, [retval0];
	} // callseq 68
$L__BB2_48:
	add.s32 	%r148, %r148, 1;
	setp.ne.s32 	%p18, %r148, %r12;
	@%p18 bra 	$L__BB2_15;
	add.s32 	%r147, %r147, 1;
	setp.ne.s32 	%p19, %r147, %r36;
	@%p19 bra 	$L__BB2_14;
$L__BB2_50:
	ret;

}


// ===== COMPILED SASS (sm_100) =====

	.target	sm_100

	.elftype	@"ET_EXEC"


//--------------------- .note.nv.tkinfo           --------------------------
	.section	.note.nv.tkinfo,"",@"SHT_NOTE"
	.sectionflags	@"SHF_NOTE_NV_TKINFO"
	.tkinfo
        /*0018*/ 	.word	0x00000002
        /*0030*/ 	.string	""
        /*0030*/ 	.string	"ptxas"
        /*0030*/ 	.string	"Cuda compilation tools, release 13.0, V13.0.88"
        /*0030*/ 	.string	"Build cuda_13.0.r13.0/compiler.36424714_0"
        /*0030*/ 	.string	"-arch sm_100 -m 64 "



//--------------------- .note.nv.cuinfo           --------------------------
	.section	.note.nv.cuinfo,"",@"SHT_NOTE"
	.sectionflags	@"SHF_NOTE_NV_CUINFO"
        /*0018*/ 	.short	0x0002
        /*001a*/ 	.short	0x0064
        /*001c*/ 	.short	0x0082
	.zero		2


//--------------------- .nv.info                  --------------------------
	.section	.nv.info,"",@"SHT_CUDA_INFO"
	.align	4


	//----- nvinfo : EIATTR_REGCOUNT
	.align		4
        /*0000*/ 	.byte	0x04, 0x2f
        /*0002*/ 	.short	(.L_12 - .L_11)
	.align		4
.L_11:
        /*0004*/ 	.word	index@(_Z11print_arrayPii)
        /*0008*/ 	.word	0x0000001b


	//----- nvinfo : EIATTR_FRAME_SIZE
	.align		4
.L_12:
        /*000c*/ 	.byte	0x04, 0x11
        /*000e*/ 	.short	(.L_14 - .L_13)
	.align		4
.L_13:
        /*0010*/ 	.word	index@(_Z11print_arrayPii)
        /*0014*/ 	.word	0x00000008


	//----- nvinfo : EIATTR_REGCOUNT
	.align		4
.L_14:
        /*0018*/ 	.byte	0x04, 0x2f
        /*001a*/ 	.short	(.L_16 - .L_15)
	.align		4
.L_15:
        /*001c*/ 	.word	index@(_Z23printSudokuDeviceKernelPii)
        /*0020*/ 	.word	0x00000020


	//----- nvinfo : EIATTR_FRAME_SIZE
	.align		4
.L_16:
        /*0024*/ 	.byte	0x04, 0x11
        /*0026*/ 	.short	(.L_18 - .L_17)
	.align		4
.L_17:
        /*0028*/ 	.word	index@(_Z23printSudokuDeviceKernelPii)
        /*002c*/ 	.word	0x00000008


	//----- nvinfo : EIATTR_REGCOUNT
	.align		4
.L_18:
        /*0030*/ 	.byte	0x04, 0x2f
        /*0032*/ 	.short	(.L_20 - .L_19)
	.align		4
.L_19:
        /*0034*/ 	.word	index@(_Z25printExpandedSudokuKernelPiii)
        /*0038*/ 	.word	0x0000001e


	//----- nvinfo : EIATTR_FRAME_SIZE
	.align		4
.L_20:
        /*003c*/ 	.byte	0x04, 0x11
        /*003e*/ 	.short	(.L_22 - .L_21)
	.align		4
.L_21:
        /*0040*/ 	.word	index@(_Z25printExpandedSudokuKernelPiii)
        /*0044*/ 	.word	0x00000008


	//----- nvinfo : EIATTR_MIN_STACK_SIZE
	.align		4
.L_22:
        /*0048*/ 	.byte	0x04, 0x12
        /*004a*/ 	.short	(.L_24 - .L_23)
	.align		4
.L_23:
        /*004c*/ 	.word	index@(_Z25printExpandedSudokuKernelPiii)
        /*0050*/ 	.word	0x00000008


	//----- nvinfo : EIATTR_MIN_STACK_SIZE
	.align		4
.L_24:
        /*0054*/ 	.byte	0x04, 0x12
        /*0056*/ 	.short	(.L_26 - .L_25)
	.align		4
.L_25:
        /*0058*/ 	.word	index@(_Z23printSudokuDeviceKernelPii)
        /*005c*/ 	.word	0x00000008


	//----- nvinfo : EIATTR_MIN_STACK_SIZE
	.align		4
.L_26:
        /*0060*/ 	.byte	0x04, 0x12
        /*0062*/ 	.short	(.L_28 - .L_27)
	.align		4
.L_27:
        /*0064*/ 	.word	index@(_Z11print_arrayPii)
        /*0068*/ 	.word	0x00000008
.L_28:


//--------------------- .nv.compat                --------------------------
	.section	.nv.compat,"",@"SHT_CUDA_COMPAT_INFO"
	.align	4
        /*0000*/ 	.byte	0x02, 0x09, 0x00, 0x00, 0x02, 0x02, 0x01, 0x00, 0x02, 0x05, 0x05, 0x00, 0x03, 0x07, 0x01, 0x01
        /*0010*/ 	.byte	0x02, 0x03, 0x00, 0x00, 0x02, 0x06, 0x01, 0x00, 0x04, 0x0b, 0x08, 0x00, 0x09, 0x00, 0x00, 0x00
        /*0020*/ 	.byte	0x00, 0x00, 0x00, 0x00


//--------------------- .nv.info._Z25printExpandedSudokuKernelPiii --------------------------
	.section	.nv.info._Z25printExpandedSudokuKernelPiii,"",@"SHT_CUDA_INFO"
	.sectionflags	@""
	.align	4


	//----- nvinfo : EIATTR_CUDA_API_VERSION
	.align		4
        /*0000*/ 	.byte	0x04, 0x37
        /*0002*/ 	.short	(.L_30 - .L_29)
.L_29:
        /*0004*/ 	.word	0x00000082


	//----- nvinfo : EIATTR_KPARAM_INFO
	.align		4
.L_30:
        /*0008*/ 	.byte	0x04, 0x17
        /*000a*/ 	.short	(.L_32 - .L_31)
.L_31:
        /*000c*/ 	.word	0x00000000
        /*0010*/ 	.short	0x0002
        /*0012*/ 	.short	0x000c
        /*0014*/ 	.byte	0x00, 0xf0, 0x11, 0x00


	//----- nvinfo : EIATTR_KPARAM_INFO
	.align		4
.L_32:
        /*0018*/ 	.byte	0x04, 0x17
        /*001a*/ 	.short	(.L_34 - .L_33)
.L_33:
        /*001c*/ 	.word	0x00000000
        /*0020*/ 	.short	0x0001
        /*0022*/ 	.short	0x0008
        /*0024*/ 	.byte	0x00, 0xf0, 0x11, 0x00


	//----- nvinfo : EIATTR_KPARAM_INFO
	.align		4
.L_34:
        /*0028*/ 	.byte	0x04, 0x17
        /*002a*/ 	.short	(.L_36 - .L_35)
.L_35:
        /*002c*/ 	.word	0x00000000
        /*0030*/ 	.short	0x0000
        /*0032*/ 	.short	0x0000
        /*0034*/ 	.byte	0x00, 0xf5, 0x21, 0x00


	//----- nvinfo : EIATTR_SPARSE_MMA_MASK
	.align		4
.L_36:
        /*0038*/ 	.byte	0x03, 0x50
        /*003a*/ 	.short	0x0000


	//----- nvinfo : EIATTR_MAXREG_COUNT
	.align		4
        /*003c*/ 	.byte	0x03, 0x1b
        /*003e*/ 	.short	0x00ff


	//----- nvinfo : EIATTR_EXTERNS
	.align		4
        /*0040*/ 	.byte	0x04, 0x0f
        /*0042*/ 	.short	(.L_38 - .L_37)


	//   ....[0]....
	.align		4
.L_37:
        /*0044*/ 	.word	index@(vprintf)


	//----- nvinfo : EIATTR_MERCURY_ISA_VERSION
	.align		4
.L_38:
        /*0048*/ 	.byte	0x03, 0x5f
        /*004a*/ 	.short	0x0101


	//----- nvinfo : EIATTR_VRC_CTA_INIT_COUNT
	.align		4
        /*004c*/ 	.byte	0x02, 0x4a
	.zero		1
	.zero		1


	//----- nvinfo : EIATTR_SYSCALL_OFFSETS
	.align		4
        /*0050*/ 	.byte	0x04, 0x46
        /*0052*/ 	.short	(.L_40 - .L_39)


	//   ....[0]....
.L_39:
        /*0054*/ 	.word	0x000000d0


	//   ....[1]....
        /*0058*/ 	.word	0x00000250


	//   ....[2]....
        /*005c*/ 	.word	0x000002f0


	//   ....[3]....
        /*0060*/ 	.word	0x00000390


	//   ....[4]....
        /*0064*/ 	.word	0x00000430


	//   ....[5]....
        /*0068*/ 	.word	0x000004d0


	//   ....[6]....
        /*006c*/ 	.word	0x00000570


	//   ....[7]....
        /*0070*/ 	.word	0x00000610


	//   ....[8]....
        /*0074*/ 	.word	0x000006b0


	//   ....[9]....
        /*0078*/ 	.word	0x000007f0


	//   ....[10]....
        /*007c*/ 	.word	0x00000890


	//   ....[11]....
        /*0080*/ 	.word	0x00000930


	//   ....[12]....
        /*0084*/ 	.word	0x000009d0


	//   ....[13]....
        /*0088*/ 	.word	0x00000ac0


	//   ....[14]....
        /*008c*/ 	.word	0x00000b60


	//   ....[15]....
        /*0090*/ 	.word	0x00000c50


	//   ....[16]....
        /*0094*/ 	.word	0x00000d20


	//   ....[17]....
        /*0098*/ 	.word	0x00000f50


	//   ....[18]....
        /*009c*/ 	.word	0x00001260


	//   ....[19]....
        /*00a0*/ 	.word	0x00001390


	//   ....[20]....
        /*00a4*/ 	.word	0x00001460


	//   ....[21]....
        /*00a8*/ 	.word	0x000016a0


	//   ....[22]....
        /*00ac*/ 	.word	0x000017d0


	//   ....[23]....
        /*00b0*/ 	.word	0x00001880


	//   ....[24]....
        /*00b4*/ 	.word	0x00001ac0


	//   ....[25]....
        /*00b8*/ 	.word	0x00001bf0


	//   ....[26]....
        /*00bc*/ 	.word	0x00001ca0


	//   ....[27]....
        /*00c0*/ 	.word	0x00001ee0


	//   ....[28]....
        /*00c4*/ 	.word	0x00002010


	//   ....[29]....
        /*00c8*/ 	.word	0x000020c0


	//   ....[30]....
        /*00cc*/ 	.word	0x000023b0


	//   ....[31]....
        /*00d0*/ 	.word	0x00002530


	//   ....[32]....
        /*00d4*/ 	.word	0x000025e0


	//   ....[33]....
        /*00d8*/ 	.word	0x00002670


	//   ....[34]....
        /*00dc*/ 	.word	0x00002730


	//----- nvinfo : EIATTR_EXIT_INSTR_OFFSETS
	.align		4
.L_40:
        /*00e0*/ 	.byte	0x04, 0x1c
        /*00e2*/ 	.short	(.L_42 - .L_41)


	//   ....[0]....
.L_41:
        /*00e4*/ 	.word	0x00000100


	//   ....[1]....
        /*00e8*/ 	.word	0x00000710


	//   ....[2]....
        /*00ec*/ 	.word	0x00000a00


	//   ....[3]....
        /*00f0*/ 	.word	0x00000bb0


	//   ....[4]....
        /*00f4*/ 	.word	0x00000c60


	//   ....[5]....
        /*00f8*/ 	.word	0x000027d0


	//----- nvinfo : EIATTR_CRS_STACK_SIZE
	.align		4
.L_42:
        /*00fc*/ 	.byte	0x04, 0x1e
        /*00fe*/ 	.short	(.L_44 - .L_43)
.L_43:
        /*0100*/ 	.word	0x00000000


	//----- nvinfo : EIATTR_CBANK_PARAM_SIZE
	.align		4
.L_44:
        /*0104*/ 	.byte	0x03, 0x19
        /*0106*/ 	.short	0x0010


	//----- nvinfo : EIATTR_PARAM_CBANK
	.align		4
        /*0108*/ 	.byte	0x04, 0x0a
        /*010a*/ 	.short	(.L_46 - .L_45)
	.align		4
.L_45:
        /*010c*/ 	.word	index@(.nv.constant0._Z25printExpandedSudokuKernelPiii)
        /*0110*/ 	.short	0x0380
        /*0112*/ 	.short	0x0010


	//----- nvinfo : EIATTR_SW_WAR
	.align		4
.L_46:
        /*0114*/ 	.byte	0x04, 0x36
        /*0116*/ 	.short	(.L_48 - .L_47)
.L_47:
        /*0118*/ 	.word	0x00000008
.L_48:


//--------------------- .nv.info._Z23printSudokuDeviceKernelPii --------------------------
	.section	.nv.info._Z23printSudokuDeviceKernelPii,"",@"SHT_CUDA_INFO"
	.sectionflags	@""
	.align	4


	//----- nvinfo : EIATTR_CUDA_API_VERSION
	.align		4
        /*0000*/ 	.byte	0x04, 0x37
        /*0002*/ 	.short	(.L_50 - .L_49)
.L_49:
        /*0004*/ 	.word	0x00000082


	//----- nvinfo : EIATTR_KPARAM_INFO
	.align		4
.L_50:
        /*0008*/ 	.byte	0x04, 0x17
        /*000a*/ 	.short	(.L_52 - .L_51)
.L_51:
        /*000c*/ 	.word	0x00000000
        /*0010*/ 	.short	0x0001
        /*0012*/ 	.short	0x0008
        /*0014*/ 	.byte	0x00, 0xf0, 0x11, 0x00


	//----- nvinfo : EIATTR_KPARAM_INFO
	.align		4
.L_52:
        /*0018*/ 	.byte	0x04, 0x17
        /*001a*/ 	.short	(.L_54 - .L_53)
.L_53:
        /*001c*/ 	.word	0x00000000
        /*0020*/ 	.short	0x0000
        /*0022*/ 	.short	0x0000
        /*0024*/ 	.byte	0x00, 0xf5, 0x21, 0x00


	//----- nvinfo : EIATTR_SPARSE_MMA_MASK
	.align		4
.L_54:
        /*0028*/ 	.byte	0x03, 0x50
        /*002a*/ 	.short	0x0000


	//----- nvinfo : EIATTR_MAXREG_COUNT
	.align		4
        /*002c*/ 	.byte	0x03, 0x1b
        /*002e*/ 	.short	0x00ff


	//----- nvinfo : EIATTR_EXTERNS
	.align		4
        /*0030*/ 	.byte	0x04, 0x0f
        /*0032*/ 	.short	(.L_56 - .L_55)


	//   ....[0]....
	.align		4
.L_55:
        /*0034*/ 	.word	index@(vprintf)


	//----- nvinfo : EIATTR_MERCURY_ISA_VERSION
	.align		4
.L_56:
        /*0038*/ 	.byte	0x03, 0x5f
        /*003a*/ 	.short	0x0101


	//----- nvinfo : EIATTR_VRC_CTA_INIT_COUNT
	.align		4
        /*003c*/ 	.byte	0x02, 0x4a
	.zero		1
	.zero		1


	//----- nvinfo : EIATTR_SYSCALL_OFFSETS
	.align		4
        /*0040*/ 	.byte	0x04, 0x46
        /*0042*/ 	.short	(.L_58 - .L_57)


	//   ....[0]....
.L_57:
        /*0044*/ 	.word	0x000000d0


	//   ....[1]....
        /*0048*/ 	.word	0x00000370


	//   ....[2]....
        /*004c*/ 	.word	0x00000640


	//   ....[3]....
        /*0050*/ 	.word	0x00000770


	//   ....[4]....
        /*0054*/ 	.word	0x00000840


	//   ....[5]....
        /*0058*/ 	.word	0x00000a80


	//   ....[6]....
        /*005c*/ 	.word	0x00000bb0


	//   ....[7]....
        /*0060*/ 	.word	0x00000c60


	//   ....[8]....
        /*0064*/ 	.word	0x00000ea0


	//   ....[9]....
        /*0068*/ 	.word	0x00000fd0


	//   ....[10]....
        /*006c*/ 	.word	0x00001080


	//   ....[11]....
        /*0070*/ 	.word	0x000012c0


	//   ....[12]....
        /*0074*/ 	.word	0x000013f0


	//   ....[13]....
        /*0078*/ 	.word	0x000014a0


	//   ....[14]....
        /*007c*/ 	.word	0x00001790


	//   ....[15]....
        /*0080*/ 	.word	0x000018f0


	//   ....[16]....
        /*0084*/ 	.word	0x000019a0


	//   ....[17]....
        /*0088*/ 	.word	0x00001a30


	//   ....[18]....
        /*008c*/ 	.word	0x00001af0


	//----- nvinfo : EIATTR_EXIT_INSTR_OFFSETS
	.align		4
.L_58:
        /*0090*/ 	.byte	0x04, 0x1c
        /*0092*/ 	.short	(.L_60 - .L_59)


	//   ....[0]....
.L_59:
        /*0094*/ 	.word	0x00000100


	//   ....[1]....
        /*0098*/ 	.word	0x00001b40


	//----- nvinfo : EIATTR_CRS_STACK_SIZE
	.align		4
.L_60:
        /*009c*/ 	.byte	0x04, 0x1e
        /*009e*/ 	.short	(.L_62 - .L_61)
.L_61:
        /*00a0*/ 	.word	0x00000000


	//----- nvinfo : EIATTR_CBANK_PARAM_SIZE
	.align		4
.L_62:
        /*00a4*/ 	.byte	0x03, 0x19
        /*00a6*/ 	.short	0x000c


	//----- nvinfo : EIATTR_PARAM_CBANK
	.align		4
        /*00a8*/ 	.byte	0x04, 0x0a
        /*00aa*/ 	.short	(.L_64 - .L_63)
	.align		4
.L_63:
        /*00ac*/ 	.word	index@(.nv.constant0._Z23printSudokuDeviceKernelPii)
        /*00b0*/ 	.short	0x0380
        /*00b2*/ 	.short	0x000c


	//----- nvinfo : EIATTR_SW_WAR
	.align		4
.L_64:
        /*00b4*/ 	.byte	0x04, 0x36
        /*00b6*/ 	.short	(.L_66 - .L_65)
.L_65:
        /*00b8*/ 	.word	0x00000008
.L_66:


//--------------------- .nv.info._Z11print_arrayPii --------------------------
	.section	.nv.info._Z11print_arrayPii,"",@"SHT_CUDA_INFO"
	.sectionflags	@""
	.align	4


	//----- nvinfo : EIATTR_CUDA_API_VERSION
	.align		4
        /*0000*/ 	.byte	0x04, 0x37
        /*0002*/ 	.short	(.L_68 - .L_67)
.L_67:
        /*0004*/ 	.word	0x00000082


	//----- nvinfo : EIATTR_KPARAM_INFO
	.align		4
.L_68:
        /*0008*/ 	.byte	0x04, 0x17
        /*000a*/ 	.short	(.L_70 - .L_69)
.L_69:
        /*000c*/ 	.word	0x00000000
        /*0010*/ 	.short	0x0001
        /*0012*/ 	.short	0x0008
        /*0014*/ 	.byte	0x00, 0xf0, 0x11, 0x00


	//----- nvinfo : EIATTR_KPARAM_INFO
	.align		4
.L_70:
        /*0018*/ 	.byte	0x04, 0x17
        /*001a*/ 	.short	(.L_72 - .L_71)
.L_71:
        /*001c*/ 	.word	0x00000000
        /*0020*/ 	.short	0x0000
        /*0022*/ 	.short	0x0000
        /*0024*/ 	.byte	0x00, 0xf5, 0x21, 0x00


	//----- nvinfo : EIATTR_SPARSE_MMA_MASK
	.align		4
.L_72:
        /*0028*/ 	.byte	0x03, 0x50
        /*002a*/ 	.short	0x0000


	//----- nvinfo : EIATTR_MAXREG_COUNT
	.align		4
        /*002c*/ 	.byte	0x03, 0x1b
        /*002e*/ 	.short	0x00ff


	//----- nvinfo : EIATTR_EXTERNS
	.align		4
        /*0030*/ 	.byte	0x04, 0x0f
        /*0032*/ 	.short	(.L_74 - .L_73)


	//   ....[0]....
	.align		4
.L_73:
        /*0034*/ 	.word	index@(vprintf)


	//----- nvinfo : EIATTR_MERCURY_ISA_VERSION
	.align		4
.L_74:
        /*0038*/ 	.byte	0x03, 0x5f
        /*003a*/ 	.short	0x0101


	//----- nvinfo : EIATTR_VRC_CTA_INIT_COUNT
	.align		4
        /*003c*/ 	.byte	0x02, 0x4a
	.zero		1
	.zero		1


	//----- nvinfo : EIATTR_SYSCALL_OFFSETS
	.align		4
        /*0040*/ 	.byte	0x04, 0x46
        /*0042*/ 	.short	(.L_76 - .L_75)


	//   ....[0]....
.L_75:
        /*0044*/ 	.word	0x00000280


	//   ....[1]....
        /*0048*/ 	.word	0x00000320


	//   ....[2]....
        /*004c*/ 	.word	0x000003c0


	//   ....[3]....
        /*0050*/ 	.word	0x00000460


	//   ....[4]....
        /*0054*/ 	.word	0x00000500


	//   ....[5]....
        /*0058*/ 	.word	0x000005a0


	//   ....[6]....
        /*005c*/ 	.word	0x00000640


	//   ....[7]....
        /*0060*/ 	.word	0x000006e0


	//   ....[8]....
        /*0064*/ 	.word	0x00000780


	//   ....[9]....
        /*0068*/ 	.word	0x00000820


	//   ....[10]....
        /*006c*/ 	.word	0x000008c0


	//   ....[11]....
        /*0070*/ 	.word	0x00000960


	//   ....[12]....
        /*0074*/ 	.word	0x00000a00


	//   ....[13]....
        /*0078*/ 	.word	0x00000aa0


	//   ....[14]....
        /*007c*/ 	.word	0x00000b40


	//   ....[15]....
        /*0080*/ 	.word	0x00000be0


	//   ....[16]....
        /*0084*/ 	.word	0x00000d70


	//   ....[17]....
        /*0088*/ 	.word	0x00000e10


	//   ....[18]....
        /*008c*/ 	.word	0x00000eb0


	//   ....[19]....
        /*0090*/ 	.word	0x00000f50


	//   ....[20]....
        /*0094*/ 	.word	0x00000ff0


	//   ....[21]....
        /*0098*/ 	.word	0x00001090


	//   ....[22]....
        /*009c*/ 	.word	0x00001130


	//   ....[23]....
        /*00a0*/ 	.word	0x000011d0


	//   ....[24]....
        /*00a4*/ 	.word	0x00001310


	//   ....[25]....
        /*00a8*/ 	.word	0x000013b0


	//   ....[26]....
        /*00ac*/ 	.word	0x00001450


	//   ....[27]....
        /*00b0*/ 	.word	0x000014f0


	//   ....[28]....
        /*00b4*/ 	.word	0x00001650


	//   ....[29]....
        /*00b8*/ 	.word	0x00001720


	//----- nvinfo : EIATTR_EXIT_INSTR_OFFSETS
	.align		4
.L_76:
        /*00bc*/ 	.byte	0x04, 0x1c
        /*00be*/ 	.short	(.L_78 - .L_77)


	//   ....[0]....
.L_77:
        /*00c0*/ 	.word	0x00000080


	//   ....[1]....
        /*00c4*/ 	.word	0x00001730


	//----- nvinfo : EIATTR_CRS_STACK_SIZE
	.align		4
.L_78:
        /*00c8*/ 	.byte	0x04, 0x1e
        /*00ca*/ 	.short	(.L_80 - .L_79)
.L_79:
        /*00cc*/ 	.word	0x00000000


	//----- nvinfo : EIATTR_CBANK_PARAM_SIZE
	.align		4
.L_80:
        /*00d0*/ 	.byte	0x03, 0x19
        /*00d2*/ 	.short	0x000c


	//----- nvinfo : EIATTR_PARAM_CBANK
	.align		4
        /*00d4*/ 	.byte	0x04, 0x0a
        /*00d6*/ 	.short	(.L_82 - .L_81)
	.align		4
.L_81:
        /*00d8*/ 	.word	index@(.nv.constant0._Z11print_arrayPii)
        /*00dc*/ 	.short	0x0380
        /*00de*/ 	.short	0x000c


	//----- nvinfo : EIATTR_SW_WAR
	.align		4
.L_82:
        /*00e0*/ 	.byte	0x04, 0x36
        /*00e2*/ 	.short	(.L_84 - .L_83)
.L_83:
        /*00e4*/ 	.word	0x00000008
.L_84:


//--------------------- .nv.callgraph             --------------------------
	.section	.nv.callgraph,"",@"SHT_CUDA_CALLGRAPH"
	.align	4
	.sectionentsize	8
	.align		4
        /*0000*/ 	.word	0x00000000
	.align		4
        /*0004*/ 	.word	0xffffffff
	.align		4
        /*0008*/ 	.word	index@(_Z25printExpandedSudokuKernelPiii)
	.align		4
        /*000c*/ 	.word	index@(vprintf)
	.align		4
        /*0010*/ 	.word	index@(_Z23printSudokuDeviceKernelPii)
	.align		4
        /*0014*/ 	.word	index@(vprintf)
	.align		4
        /*0018*/ 	.word	index@(_Z11print_arrayPii)
	.align		4
        /*001c*/ 	.word	index@(vprintf)
	.align		4
        /*0020*/ 	.word	0x00000000
	.align		4
        /*0024*/ 	.word	0xfffffffe
	.align		4
        /*0028*/ 	.word	0x00000000
	.align		4
        /*002c*/ 	.word	0xfffffffd
	.align		4
        /*0030*/ 	.word	0x00000000
	.align		4
        /*0034*/ 	.word	0xfffffffc


//--------------------- .nv.constant4             --------------------------
	.section	.nv.constant4,"a",@progbits
	.align	8
	.align		8
.nv.constant4:
        /*0000*/ 	.dword	vprintf
	.align		8
        /*0008*/ 	.dword	$str
	.align		8
        /*0010*/ 	.dword	$str$1
	.align		8
        /*0018*/ 	.dword	$str$2
	.align		8
        /*0020*/ 	.dword	$str$3
	.align		8
        /*0028*/ 	.dword	$str$4
	.align		8
        /*0030*/ 	.dword	$str$5
	.align		8
        /*0038*/ 	.dword	$str$6
	.align		8
        /*0040*/ 	.dword	$str$7
	.align		8
        /*0048*/ 	.dword	$str$8
	.align		8
        /*0050*/ 	.dword	$str$9
	.align		8
        /*0058*/ 	.dword	$str$10


//--------------------- .text._Z25printExpandedSudokuKernelPiii --------------------------
	.section	.text._Z25printExpandedSudokuKernelPiii,"ax",@progbits
	.align	128
        .global         _Z25printExpandedSudokuKernelPiii
        .type           _Z25printExpandedSudokuKernelPiii,@function
        .size           _Z25printExpandedSudokuKernelPiii,(.L_x_141 - _Z25printExpandedSudokuKernelPiii)
        .other          _Z25printExpandedSudokuKernelPiii,@"STO_CUDA_ENTRY STV_DEFAULT"
_Z25printExpandedSudokuKernelPiii:
.text._Z25printExpandedSudokuKernelPiii:
[----:B------:R-:W0:Y:S01]  /*0000*/  LDC R1, c[0x0][0x37c] ;  /* 0x0000df00ff017b82 */ /* 0x000e220000000800 */
[----:B------:R-:W-:Y:S01]  /*0010*/  MOV R0, 0x0 ;  /* 0x0000000000007802 */ /* 0x000fe20000000f00 */
[----:B------:R-:W1:Y:S01]  /*0020*/  LDCU UR4, c[0x0][0x2f8] ;  /* 0x00005f00ff0477ac */ /* 0x000e620008000800 */
[----:B0-----:R-:W-:Y:S01]  /*0030*/  VIADD R1, R1, 0xfffffff8 ;  /* 0xfffffff801017836 */ /* 0x001fe20000000000 */
[----:B------:R-:W-:-:S04]  /*0040*/  CS2R R6, SRZ ;  /* 0x0000000000067805 */ /* 0x000fc8000001ff00 */
[----:B------:R0:W2:Y:S01]  /*0050*/  LDC.64 R2, c[0x4][R0] ;  /* 0x0100000000027b82 */ /* 0x0000a20000000a00 */
[----:B------:R-:W3:Y:S01]  /*0060*/  LDCU.64 UR6, c[0x4][0x50] ;  /* 0x01000a00ff0677ac */ /* 0x000ee20008000a00 */
[----:B------:R-:W4:Y:S01]  /*0070*/  LDCU UR5, c[0x0][0x2fc] ;  /* 0x00005f80ff0577ac */ /* 0x000f220008000800 */
[----:B-1----:R-:W-:Y:S01]  /*0080*/  IADD3 R23, P0, PT, R1, UR4, RZ ;  /* 0x0000000401177c10 */ /* 0x002fe2000ff1e0ff */
[----:B---3--:R-:W-:Y:S02]  /*0090*/  IMAD.U32 R4, RZ, RZ, UR6 ;  /* 0x00000006ff047e24 */ /* 0x008fe4000f8e00ff */
[----:B------:R-:W-:Y:S02]  /*00a0*/  IMAD.U32 R5, RZ, RZ, UR7 ;  /* 0x00000007ff057e24 */ /* 0x000fe4000f8e00ff */
[----:B0---4-:R-:W-:-:S08]  /*00b0*/  IMAD.X R22, RZ, RZ, UR5, P0 ;  /* 0x00000005ff167e24 */ /* 0x011fd000080e06ff */
[----:B------:R-:W-:-:S07]  /*00c0*/  LEPC R20, `(.L_x_0) ;  /* 0x000000001014794e */ /* 0x000fce0000000000 */
[----:B--2---:R-:W-:Y:S05]  /*00d0*/  CALL.ABS.NOINC R2 ;  /* 0x0000000002007343 */ /* 0x004fea0003c00000 */
.L_x_0:
[----:B------:R-:W0:Y:S02]  /*00e0*/  LDC R0, c[0x0][0x38c] ;  /* 0x0000e300ff007b82 */ /* 0x000e240000000800 */
[----:B0-----:R-:W-:-:S13]  /*00f0*/  ISETP.GE.AND P0, PT, R0, 0x1, PT ;  /* 0x000000010000780c */ /* 0x001fda0003f06270 */
[----:B------:R-:W-:Y:S05]  /*0100*/  @!P0 EXIT ;  /* 0x000000000000894d */ /* 0x000fea0003800000 */
[----:B------:R-:W0:Y:S02]  /*0110*/  LDC R27, c[0x0][0x388] ;  /* 0x0000e200ff1b7b82 */ /* 0x000e240000000800 */
[C---:B0-----:R-:W-:Y:S01]  /*0120*/  ISETP.NE.AND P0, PT, R27.reuse, RZ, PT ;  /* 0x000000ff1b00720c */ /* 0x041fe20003f05270 */
[----:B------:R-:W-:-:S12]  /*0130*/  IMAD R27, R27, R27, RZ ;  /* 0x0000001b1b1b7224 */ /* 0x000fd800078e02ff */
[----:B------:R-:W-:Y:S05]  /*0140*/  @P0 BRA `(.L_x_1) ;  /* 0x0000000800c80947 */ /* 0x000fea0003800000 */
[C---:B------:R-:W-:Y:S01]  /*0150*/  ISETP.GE.U32.AND P0, PT, R0.reuse, 0x8, PT ;  /* 0x000000080000780c */ /* 0x040fe20003f06070 */
[----:B------:R-:W-:Y:S01]  /*0160*/  HFMA2 R18, -RZ, RZ, 0, 0 ;  /* 0x00000000ff127431 */ /* 0x000fe200000001ff */
[----:B------:R-:W-:-:S11]  /*0170*/  LOP3.LUT R17, R0, 0x7, RZ, 0xc0, !PT ;  /* 0x0000000700117812 */ /* 0x000fd600078ec0ff */
[----:B------:R-:W-:Y:S05]  /*0180*/  @!P0 BRA `(.L_x_2) ;  /* 0x00000004005c8947 */ /* 0x000fea0003800000 */
[----:B------:R-:W-:Y:S01]  /*0190*/  BSSY.RECONVERGENT B6, `(.L_x_2) ;  /* 0x0000056000067945 */ /* 0x000fe20003800200 */
[----:B------:R-:W-:Y:S01]  /*01a0*/  LOP3.LUT R18, R0, 0x7ffffff8, RZ, 0xc0, !PT ;  /* 0x7ffffff800127812 */ /* 0x000fe200078ec0ff */
[----:B------:R-:W-:-:S07]  /*01b0*/  IMAD.MOV.U32 R16, RZ, RZ, RZ ;  /* 0x000000ffff107224 */ /* 0x000fce00078e00ff */
.L_x_11:
[----:B------:R-:W-:Y:S01]  /*01c0*/  MOV R2, 0x0 ;  /* 0x0000000000027802 */ /* 0x000fe20000000f00 */
[----:B------:R0:W-:Y:S01]  /*01d0*/  STL [R1], R16 ;  /* 0x0000001001007387 */ /* 0x0001e20000100800 */
[----:B------:R-:W1:Y:S01]  /*01e0*/  LDCU.64 UR4, c[0x4][0x58] ;  /* 0x01000b00ff0477ac */ /* 0x000e620008000a00 */
[----:B------:R-:W-:Y:S01]  /*01f0*/  IMAD.MOV.U32 R6, RZ, RZ, R23 ;  /* 0x000000ffff067224 */ /* 0x000fe200078e0017 */
[----:B------:R0:W2:Y:S01]  /*0200*/  LDC.64 R8, c[0x4][R2] ;  /* 0x0100000002087b82 */ /* 0x0000a20000000a00 */
[----:B------:R-:W-:Y:S01]  /*0210*/  MOV R7, R22 ;  /* 0x0000001600077202 */ /* 0x000fe20000000f00 */
[----:B-1----:R-:W-:Y:S02]  /*0220*/  IMAD.U32 R4, RZ, RZ, UR4 ;  /* 0x00000004ff047e24 */ /* 0x002fe4000f8e00ff */
[----:B0-----:R-:W-:-:S07]  /*0230*/  IMAD.U32 R5, RZ, RZ, UR5 ;  /* 0x00000005ff057e24 */ /* 0x001fce000f8e00ff */
[----:B------:R-:W-:-:S07]  /*0240*/  LEPC R20, `(.L_x_3) ;  /* 0x000000001014794e */ /* 0x000fce0000000000 */
[----:B--2---:R-:W-:Y:S05]  /*0250*/  CALL.ABS.NOINC R8 ;  /* 0x0000000008007343 */ /* 0x004fea0003c00000 */
.L_x_3:
[----:B------:R-:W-:Y:S01]  /*0260*/  VIADD R0, R16, 0x1 ;  /* 0x0000000110007836 */ /* 0x000fe20000000000 */
[----:B------:R0:W1:Y:S01]  /*0270*/  LDC.64 R8, c[0x4][R2] ;  /* 0x0100000002087b82 */ /* 0x0000620000000a00 */
[----:B------:R-:W2:Y:S01]  /*0280*/  LDCU.64 UR4, c[0x4][0x58] ;  /* 0x01000b00ff0477ac */ /* 0x000ea20008000a00 */
[----:B------:R-:W-:Y:S01]  /*0290*/  IMAD.MOV.U32 R6, RZ, RZ, R23 ;  /* 0x000000ffff067224 */ /* 0x000fe200078e0017 */
[----:B------:R-:W-:Y:S01]  /*02a0*/  MOV R7, R22 ;  /* 0x0000001600077202 */ /* 0x000fe20000000f00 */
[----:B------:R0:W-:Y:S01]  /*02b0*/  STL [R1], R0 ;  /* 0x0000000001007387 */ /* 0x0001e20000100800 */
[----:B--2---:R-:W-:Y:S02]  /*02c0*/  IMAD.U32 R4, RZ, RZ, UR4 ;  /* 0x00000004ff047e24 */ /* 0x004fe4000f8e00ff */
[----:B0-----:R-:W-:-:S07]  /*02d0*/  IMAD.U32 R5, RZ, RZ, UR5 ;  /* 0x00000005ff057e24 */ /* 0x001fce000f8e00ff */
[----:B------:R-:W-:-:S07]  /*02e0*/  LEPC R20, `(.L_x_4) ;  /* 0x000000001014794e */ /* 0x000fce0000000000 */
[----:B-1----:R-:W-:Y:S05]  /*02f0*/  CALL.ABS.NOINC R8 ;  /* 0x0000000008007343 */ /* 0x002fea0003c00000 */
.L_x_4:
        /* <DEDUP_REMOVED lines=10> */
.L_x_5:
        /* <DEDUP_REMOVED lines=10> */
.L_x_6:
        /* <DEDUP_REMOVED lines=10> */
.L_x_7:
        /* <DEDUP_REMOVED lines=10> */
.L_x_8:
        /* <DEDUP_REMOVED lines=10> */
.L_x_9:
[----:B------:R-:W-:Y:S01]  /*0620*/  VIADD R0, R16, 0x7 ;  /* 0x0000000710007836 */ /* 0x000fe20000000000 */
[----:B------:R-:W0:Y:S01]  /*0630*/  LDC.64 R2, c[0x4][R2] ;  /* 0x0100000002027b82 */ /* 0x000e220000000a00 */
[----:B------:R-:W1:Y:S01]  /*0640*/  LDCU.64 UR4, c[0x4][0x58] ;  /* 0x01000b00ff0477ac */ /* 0x000e620008000a00 */
[----:B------:R-:W-:Y:S01]  /*0650*/  IMAD.MOV.U32 R6, RZ, RZ, R23 ;  /* 0x000000ffff067224 */ /* 0x000fe200078e0017 */
[----:B------:R-:W-:Y:S01]  /*0660*/  MOV R7, R22 ;  /* 0x0000001600077202 */ /* 0x000fe20000000f00 */
[----:B------:R2:W-:Y:S01]  /*0670*/  STL [R1], R0 ;  /* 0x0000000001007387 */ /* 0x0005e20000100800 */
[----:B-1----:R-:W-:Y:S02]  /*0680*/  IMAD.U32 R4, RZ, RZ, UR4 ;  /* 0x00000004ff047e24 */ /* 0x002fe4000f8e00ff */
[----:B--2---:R-:W-:-:S07]  /*0690*/  IMAD.U32 R5, RZ, RZ, UR5 ;  /* 0x00000005ff057e24 */ /* 0x004fce000f8e00ff */
[----:B------:R-:W-:-:S07]  /*06a0*/  LEPC R20, `(.L_x_10) ;  /* 0x000000001014794e */ /* 0x000fce0000000000 */
[----:B0-----:R-:W-:Y:S05]  /*06b0*/  CALL.ABS.NOINC R2 ;  /* 0x0000000002007343 */ /* 0x001fea0003c00000 */
.L_x_10:
[----:B------:R-:W-:-:S05]  /*06c0*/  VIADD R16, R16, 0x8 ;  /* 0x0000000810107836 */ /* 0x000fca0000000000 */
[----:B------:R-:W-:-:S13]  /*06d0*/  ISETP.NE.AND P0, PT, R16, R18, PT ;  /* 0x000000121000720c */ /* 0x000fda0003f05270 */
[----:B------:R-:W-:Y:S05]  /*06e0*/  @P0 BRA `(.L_x_11) ;  /* 0xfffffff800b40947 */ /* 0x000fea000383ffff */
[----:B------:R-:W-:Y:S05]  /*06f0*/  BSYNC.RECONVERGENT B6 ;  /* 0x0000000000067941 */ /* 0x000fea0003800200 */
.L_x_2:
[----:B------:R-:W-:-:S13]  /*0700*/  ISETP.NE.AND P0, PT, R17, RZ, PT ;  /* 0x000000ff1100720c */ /* 0x000fda0003f05270 */
[----:B------:R-:W-:Y:S05]  /*0710*/  @!P0 EXIT ;  /* 0x000000000000894d */ /* 0x000fea0003800000 */
[----:B------:R-:W0:Y:S01]  /*0720*/  LDC R16, c[0x0][0x38c] ;  /* 0x0000e300ff107b82 */ /* 0x000e220000000800 */
[----:B------:R-:W-:Y:S02]  /*0730*/  ISETP.GE.U32.AND P0, PT, R17, 0x4, PT ;  /* 0x000000041100780c */ /* 0x000fe40003f06070 */
[----:B0-----:R-:W-:-:S11]  /*0740*/  LOP3.LUT R16, R16, 0x3, RZ, 0xc0, !PT ;  /* 0x0000000310107812 */ /* 0x001fd600078ec0ff */
[----:B------:R-:W-:Y:S05]  /*0750*/  @!P0 BRA `(.L_x_12) ;  /* 0x0000000000a48947 */ /* 0x000fea0003800000 */
        /* <DEDUP_REMOVED lines=10> */
.L_x_13:
        /* <DEDUP_REMOVED lines=10> */
.L_x_14:
        /* <DEDUP_REMOVED lines=10> */
.L_x_15:
        /* <DEDUP_REMOVED lines=10> */
.L_x_16:
[----:B------:R-:W-:-:S07]  /*09e0*/  VIADD R18, R18, 0x4 ;  /* 0x0000000412127836 */ /* 0x000fce0000000000 */
.L_x_12:
[----:B------:R-:W-:-:S13]  /*09f0*/  ISETP.NE.AND P0, PT, R16, RZ, PT ;  /* 0x000000ff1000720c */ /* 0x000fda0003f05270 */
[----:B------:R-:W-:Y:S05]  /*0a00*/  @!P0 EXIT ;  /* 0x000000000000894d */ /* 0x000fea0003800000 */
[----:B------:R-:W-:-:S13]  /*0a10*/  ISETP.NE.AND P0, PT, R16, 0x1, PT ;  /* 0x000000011000780c */ /* 0x000fda0003f05270 */
        /* <DEDUP_REMOVED lines=11> */
.L_x_18:
        /* <DEDUP_REMOVED lines=10> */
.L_x_19:
[----:B------:R-:W-:-:S07]  /*0b70*/  VIADD R18, R18, 0x2 ;  /* 0x0000000212127836 */ /* 0x000fce0000000000 */
.L_x_17:
[----:B------:R-:W0:Y:S02]  /*0b80*/  LDC R0, c[0x0][0x38c] ;  /* 0x0000e300ff007b82 */ /* 0x000e240000000800 */
[----:B0-----:R-:W-:-:S04]  /*0b90*/  LOP3.LUT R0, R0, 0x1, RZ, 0xc0, !PT ;  /* 0x0000000100007812 */ /* 0x001fc800078ec0ff */
[----:B------:R-:W-:-:S13]  /*0ba0*/  ISETP.NE.U32.AND P0, PT, R0, 0x1, PT ;  /* 0x000000010000780c */ /* 0x000fda0003f05070 */
[----:B------:R-:W-:Y:S05]  /*0bb0*/  @P0 EXIT ;  /* 0x000000000000094d */ /* 0x000fea0003800000 */
        /* <DEDUP_REMOVED lines=10> */
.L_x_20:
[----:B------:R-:W-:Y:S05]  /*0c60*/  EXIT ;  /* 0x000000000000794d */ /* 0x000fea0003800000 */
.L_x_1:
[----:B------:R-:W0:Y:S01]  /*0c70*/  LDC.64 R18, c[0x0][0x358] ;  /* 0x0000d600ff127b82 */ /* 0x000e220000000a00 */
[----:B------:R-:W-:-:S07]  /*0c80*/  IMAD.MOV.U32 R2, RZ, RZ, RZ ;  /* 0x000000ffff027224 */ /* 0x000fce00078e00ff */
.L_x_61:
[----:B------:R-:W-:Y:S01]  /*0c90*/  MOV R0, 0x0 ;  /* 0x0000000000007802 */ /* 0x000fe20000000f00 */
[----:B------:R1:W-:Y:S01]  /*0ca0*/  STL [R1], R2 ;  /* 0x0000000201007387 */ /* 0x0003e20000100800 */
[----:B------:R-:W2:Y:S01]  /*0cb0*/  LDCU.64 UR4, c[0x4][0x58] ;  /* 0x01000b00ff0477ac */ /* 0x000ea20008000a00 */
[----:B------:R-:W-:Y:S01]  /*0cc0*/  IMAD.MOV.U32 R6, RZ, RZ, R23 ;  /* 0x000000ffff067224 */ /* 0x000fe200078e0017 */
[----:B------:R1:W3:Y:S01]  /*0cd0*/  LDC.64 R8, c[0x4][R0] ;  /* 0x0100000000087b82 */ /* 0x0002e20000000a00 */
[----:B------:R-:W-:Y:S01]  /*0ce0*/  MOV R7, R22 ;  /* 0x0000001600077202 */ /* 0x000fe20000000f00 */
[----:B--2---:R-:W-:Y:S02]  /*0cf0*/  IMAD.U32 R4, RZ, RZ, UR4 ;  /* 0x00000004ff047e24 */ /* 0x004fe4000f8e00ff */
[----:B-1----:R-:W-:-:S07]  /*0d00*/  IMAD.U32 R5, RZ, RZ, UR5 ;  /* 0x00000005ff057e24 */ /* 0x002fce000f8e00ff */
[----:B------:R-:W-:-:S07]  /*0d10*/  LEPC R20, `(.L_x_21) ;  /* 0x000000001014794e */ /* 0x000fce0000000000 */
[----:B0--3--:R-:W-:Y:S05]  /*0d20*/  CALL.ABS.NOINC R8 ;  /* 0x0000000008007343 */ /* 0x009fea0003c00000 */
.L_x_21:
[----:B------:R-:W-:Y:S01]  /*0d30*/  BSSY.RECONVERGENT B8, `(.L_x_22) ;  /* 0x00001a5000087945 */ /* 0x000fe20003800200 */
[----:B------:R-:W-:-:S07]  /*0d40*/  IMAD.MOV.U32 R26, RZ, RZ, RZ ;  /* 0x000000ffff1a7224 */ /* 0x000fce00078e00ff */
.L_x_60:
[----:B------:R-:W0:Y:S01]  /*0d50*/  LDC R8, c[0x0][0x388] ;  /* 0x0000e200ff087b82 */ /* 0x000e220000000800 */
[----:B------:R-:W-:Y:S01]  /*0d60*/  ISETP.GE.AND P1, PT, R26, RZ, PT ;  /* 0x000000ff1a00720c */ /* 0x000fe20003f26270 */
[----:B------:R-:W-:Y:S01]  /*0d70*/  BSSY.RECONVERGENT B6, `(.L_x_23) ;  /* 0x000001f000067945 */ /* 0x000fe20003800200 */
[----:B0-----:R-:W-:Y:S02]  /*0d80*/  IABS R3, R8 ;  /* 0x0000000800037213 */ /* 0x001fe40000000000 */
[----:B------:R-:W-:Y:S02]  /*0d90*/  ISETP.NE.AND P2, PT, R8, RZ, PT ;  /* 0x000000ff0800720c */ /* 0x000fe40003f45270 */
[----:B------:R-:W0:Y:S08]  /*0da0*/  I2F.RP R0, R3 ;  /* 0x0000000300007306 */ /* 0x000e300000209400 */
[----:B0-----:R-:W0:Y:S02]  /*0db0*/  MUFU.RCP R0, R0 ;  /* 0x0000000000007308 */ /* 0x001e240000001000 */
[----:B0-----:R-:W-:-:S06]  /*0dc0*/  VIADD R4, R0, 0xffffffe ;  /* 0x0ffffffe00047836 */ /* 0x001fcc0000000000 */
[----:B------:R0:W1:Y:S02]  /*0dd0*/  F2I.FTZ.U32.TRUNC.NTZ R5, R4 ;  /* 0x0000000400057305 */ /* 0x000064000021f000 */
[----:B0-----:R-:W-:Y:S02]  /*0de0*/  IMAD.MOV.U32 R4, RZ, RZ, RZ ;  /* 0x000000ffff047224 */ /* 0x001fe400078e00ff */
[----:B-1----:R-:W-:-:S04]  /*0df0*/  IMAD.MOV R6, RZ, RZ, -R5 ;  /* 0x000000ffff067224 */ /* 0x002fc800078e0a05 */
[----:B------:R-:W-:Y:S01]  /*0e00*/  IMAD R7, R6, R3, RZ ;  /* 0x0000000306077224 */ /* 0x000fe200078e02ff */
[----:B------:R-:W-:-:S03]  /*0e10*/  IABS R6, R26 ;  /* 0x0000001a00067213 */ /* 0x000fc60000000000 */
[----:B------:R-:W-:-:S06]  /*0e20*/  IMAD.HI.U32 R5, R5, R7, R4 ;  /* 0x0000000705057227 */ /* 0x000fcc00078e0004 */
[----:B------:R-:W-:-:S05]  /*0e30*/  IMAD.HI.U32 R5, R5, R6, RZ ;  /* 0x0000000605057227 */ /* 0x000fca00078e00ff */
[----:B------:R-:W-:-:S05]  /*0e40*/  IADD3 R5, PT, PT, -R5, RZ, RZ ;  /* 0x000000ff05057210 */ /* 0x000fca0007ffe1ff */
[----:B------:R-:W-:-:S05]  /*0e50*/  IMAD R0, R3, R5, R6 ;  /* 0x0000000503007224 */ /* 0x000fca00078e0206 */
[----:B------:R-:W-:-:S13]  /*0e60*/  ISETP.GT.U32.AND P0, PT, R3, R0, PT ;  /* 0x000000000300720c */ /* 0x000fda0003f04070 */
[----:B------:R-:W-:-:S05]  /*0e70*/  @!P0 IMAD.IADD R0, R0, 0x1, -R3 ;  /* 0x0000000100008824 */ /* 0x000fca00078e0a03 */
[----:B------:R-:W-:-:S13]  /*0e80*/  ISETP.GT.U32.AND P0, PT, R3, R0, PT ;  /* 0x000000000300720c */ /* 0x000fda0003f04070 */
[----:B------:R-:W-:-:S04]  /*0e90*/  @!P0 IMAD.IADD R0, R0, 0x1, -R3 ;  /* 0x0000000100008824 */ /* 0x000fc800078e0a03 */
[----:B------:R-:W-:Y:S01]  /*0ea0*/  @!P1 IMAD.MOV R0, RZ, RZ, -R0 ;  /* 0x000000ffff009224 */ /* 0x000fe200078e0a00 */
[----:B------:R-:W-:-:S04]  /*0eb0*/  @!P2 LOP3.LUT R0, RZ, R8, RZ, 0x33, !PT ;  /* 0x00000008ff00a212 */ /* 0x000fc800078e33ff */
[----:B------:R-:W-:-:S13]  /*0ec0*/  ISETP.NE.AND P0, PT, R0, RZ, PT ;  /* 0x000000ff0000720c */ /* 0x000fda0003f05270 */
[----:B------:R-:W-:Y:S05]  /*0ed0*/  @P0 BRA `(.L_x_24) ;  /* 0x0000000000200947 */ /* 0x000fea0003800000 */
[----:B------:R-:W-:Y:S01]  /*0ee0*/  MOV R0, 0x0 ;  /* 0x0000000000007802 */ /* 0x000fe20000000f00 */
[----:B------:R-:W0:Y:S01]  /*0ef0*/  LDCU.64 UR4, c[0x4][0x10] ;  /* 0x01000200ff0477ac */ /* 0x000e220008000a00 */
[----:B------:R-:W-:Y:S02]  /*0f00*/  CS2R R6, SRZ ;  /* 0x0000000000067805 */ /* 0x000fe4000001ff00 */
[----:B------:R1:W2:Y:S01]  /*0f10*/  LDC.64 R8, c[0x4][R0] ;  /* 0x0100000000087b82 */ /* 0x0002a20000000a00 */
[----:B0-----:R-:W-:Y:S01]  /*0f20*/  IMAD.U32 R4, RZ, RZ, UR4 ;  /* 0x00000004ff047e24 */ /* 0x001fe2000f8e00ff */
[----:B-1----:R-:W-:-:S07]  /*0f30*/  MOV R5, UR5 ;  /* 0x0000000500057c02 */ /* 0x002fce0008000f00 */
[----:B------:R-:W-:-:S07]  /*0f40*/  LEPC R20, `(.L_x_24) ;  /* 0x000000001014794e */ /* 0x000fce0000000000 */
[----:B--2---:R-:W-:Y:S05]  /*0f50*/  CALL.ABS.NOINC R8 ;  /* 0x0000000008007343 */ /* 0x004fea0003c00000 */
.L_x_24:
[----:B------:R-:W-:Y:S05]  /*0f60*/  BSYNC.RECONVERGENT B6 ;  /* 0x0000000000067941 */ /* 0x000fea0003800200 */
.L_x_23:
[----:B------:R-:W-:Y:S01]  /*0f70*/  ISETP.GE.U32.AND P0, PT, R27, 0x4, PT ;  /* 0x000000041b00780c */ /* 0x000fe20003f06070 */
[----:B------:R-:W-:Y:S02]  /*0f80*/  IMAD R3, R2, R27, RZ ;  /* 0x0000001b02037224 */ /* 0x000fe400078e02ff */
[----:B------:R-:W-:Y:S02]  /*0f90*/  IMAD.MOV.U32 R16, RZ, RZ, RZ ;  /* 0x000000ffff107224 */ /* 0x000fe400078e00ff */
[----:B------:R-:W-:-:S04]  /*0fa0*/  IMAD.IADD R0, R3, 0x1, R26 ;  /* 0x0000000103007824 */ /* 0x000fc800078e021a */
[----:B------:R-:W-:-:S04]  /*0fb0*/  IMAD R25, R0, R27, RZ ;  /* 0x0000001b00197224 */ /* 0x000fc800078e02ff */
[----:B------:R-:W-:Y:S05]  /*0fc0*/  @!P0 BRA `(.L_x_25) ;  /* 0x00000010006c8947 */ /* 0x000fea0003800000 */
[----:B------:R-:W0:Y:S01]  /*0fd0*/  LDCU.64 UR4, c[0x0][0x380] ;  /* 0x00007000ff0477ac */ /* 0x000e220008000a00 */
[----:B------:R-:W-:Y:S01]  /*0fe0*/  HFMA2 R24, -RZ, RZ, 0, 0 ;  /* 0x00000000ff187431 */ /* 0x000fe200000001ff */
[----:B------:R-:W-:Y:S01]  /*0ff0*/  BSSY.RECONVERGENT B7, `(.L_x_26) ;  /* 0x0000117000077945 */ /* 0x000fe20003800200 */
[----:B0-----:R-:W-:-:S04]  /*1000*/  UIADD3 UR4, UP0, UPT, UR4, 0x8, URZ ;  /* 0x0000000804047890 */ /* 0x001fc8000ff1e0ff */
[----:B------:R-:W-:Y:S02]  /*1010*/  UIADD3.X UR5, UPT, UPT, URZ, UR5, URZ, UP0, !UPT ;  /* 0x00000005ff057290 */ /* 0x000fe400087fe4ff */
[----:B------:R-:W-:-:S04]  /*1020*/  IMAD.U32 R16, RZ, RZ, UR4 ;  /* 0x00000004ff107e24 */ /* 0x000fc8000f8e00ff */
[----:B------:R-:W-:Y:S02]  /*1030*/  IMAD.U32 R17, RZ, RZ, UR5 ;  /* 0x00000005ff117e24 */ /* 0x000fe4000f8e00ff */
[----:B------:R-:W-:-:S07]  /*1040*/  IMAD.WIDE.U32 R16, R25, 0x4, R16 ;  /* 0x0000000419107825 */ /* 0x000fce00078e0010 */
.L_x_51:
[----:B------:R-:W0:Y:S01]  /*1050*/  LDC R9, c[0x0][0x388] ;  /* 0x0000e200ff097b82 */ /* 0x000e220000000800 */
[----:B------:R-:W-:Y:S01]  /*1060*/  IABS R8, R24 ;  /* 0x0000001800087213 */ /* 0x000fe20000000000 */
[----:B------:R-:W-:Y:S01]  /*1070*/  BSSY.RECONVERGENT B6, `(.L_x_27) ;  /* 0x0000020000067945 */ /* 0x000fe20003800200 */
[----:B------:R-:W-:Y:S02]  /*1080*/  ISETP.GE.AND P1, PT, R24, RZ, PT ;  /* 0x000000ff1800720c */ /* 0x000fe40003f26270 */
        /* <DEDUP_REMOVED lines=8> */
[----:B------:R-:W-:-:S04]  /*1110*/  IMAD R3, R0, R7, RZ ;  /* 0x0000000700037224 */ /* 0x000fc800078e02ff */
[----:B------:R-:W-:-:S04]  /*1120*/  IMAD.HI.U32 R0, R5, R3, R4 ;  /* 0x0000000305007227 */ /* 0x000fc800078e0004 */
[----:B------:R-:W-:-:S04]  /*1130*/  IMAD.MOV.U32 R3, RZ, RZ, R8 ;  /* 0x000000ffff037224 */ /* 0x000fc800078e0008 */
        /* <DEDUP_REMOVED lines=13> */
[----:B------:R-:W-:-:S04]  /*1210*/  CS2R R6, SRZ ;  /* 0x0000000000067805 */ /* 0x000fc8000001ff00 */
[----:B------:R-:W1:Y:S01]  /*1220*/  LDC.64 R8, c[0x4][R8] ;  /* 0x0100000008087b82 */ /* 0x000e620000000a00 */
[----:B0-----:R-:W-:Y:S01]  /*1230*/  IMAD.U32 R4, RZ, RZ, UR4 ;  /* 0x00000004ff047e24 */ /* 0x001fe2000f8e00ff */
[----:B------:R-:W-:-:S07]  /*1240*/  MOV R5, UR5 ;  /* 0x0000000500057c02 */ /* 0x000fce0008000f00 */
[----:B------:R-:W-:-:S07]  /*1250*/  LEPC R20, `(.L_x_28) ;  /* 0x000000001014794e */ /* 0x000fce0000000000 */
[----:B-1----:R-:W-:Y:S05]  /*1260*/  CALL.ABS.NOINC R8 ;  /* 0x0000000008007343 */ /* 0x002fea0003c00000 */
.L_x_28:
[----:B------:R-:W-:Y:S05]  /*1270*/  BSYNC.RECONVERGENT B6 ;  /* 0x0000000000067941 */ /* 0x000fea0003800200 */
.L_x_27:
[----:B------:R-:W0:Y:S01]  /*1280*/  LDC.64 R4, c[0x0][0x380] ;  /* 0x0000e000ff047b82 */ /* 0x000e220000000a00 */
[----:B------:R-:W-:Y:S02]  /*1290*/  R2UR UR4, R18 ;  /* 0x00000000120472ca */ /* 0x000fe400000e0000 */
[----:B------:R-:W-:Y:S01]  /*12a0*/  R2UR UR5, R19 ;  /* 0x00000000130572ca */ /* 0x000fe200000e0000 */
[----:B0-----:R-:W-:-:S12]  /*12b0*/  IMAD.WIDE.U32 R4, R25, 0x4, R4 ;  /* 0x0000000419047825 */ /* 0x001fd800078e0004 */
[----:B------:R-:W2:Y:S01]  /*12c0*/  LDG.E R0, desc[UR4][R4.64] ;  /* 0x0000000404007981 */ /* 0x000ea2000c1e1900 */
[----:B------:R-:W-:Y:S01]  /*12d0*/  BSSY.RECONVERGENT B6, `(.L_x_29) ;  /* 0x000001a000067945 */ /* 0x000fe20003800200 */
[----:B--2---:R-:W-:-:S13]  /*12e0*/  ISETP.GT.AND P0, PT, R0, 0xf, PT ;  /* 0x0000000f0000780c */ /* 0x004fda0003f04270 */
[----:B------:R-:W-:Y:S05]  /*12f0*/  @P0 BRA `(.L_x_30) ;  /* 0x00000000002c0947 */ /* 0x000fea0003800000 */
[----:B------:R-:W-:Y:S01]  /*1300*/  MOV R8, 0x0 ;  /* 0x0000000000087802 */ /* 0x000fe20000000f00 */
[----:B------:R0:W-:Y:S01]  /*1310*/  STL [R1], R0 ;  /* 0x0000000001007387 */ /* 0x0001e20000100800 */
[----:B------:R-:W1:Y:S01]  /*1320*/  LDCU.64 UR4, c[0x4][0x20] ;  /* 0x01000400ff0477ac */ /* 0x000e620008000a00 */
[----:B------:R-:W-:Y:S02]  /*1330*/  IMAD.MOV.U32 R6, RZ, RZ, R23 ;  /* 0x000000ffff067224 */ /* 0x000fe400078e0017 */
[----:B------:R-:W-:Y:S01]  /*1340*/  IMAD.MOV.U32 R7, RZ, RZ, R22 ;  /* 0x000000ffff077224 */ /* 0x000fe200078e0016 */
[----:B------:R-:W2:Y:S01]  /*1350*/  LDC.64 R8, c[0x4][R8] ;  /* 0x0100000008087b82 */ /* 0x000ea20000000a00 */
[----:B-1----:R-:W-:Y:S02]  /*1360*/  IMAD.U32 R4, RZ, RZ, UR4 ;  /* 0x00000004ff047e24 */ /* 0x002fe4000f8e00ff */
[----:B0-----:R-:W-:-:S07]  /*1370*/  IMAD.U32 R5, RZ, RZ, UR5 ;  /* 0x00000005ff057e24 */ /* 0x001fce000f8e00ff */
[----:B------:R-:W-:-:S07]  /*1380*/  LEPC R20, `(.L_x_31) ;  /* 0x000000001014794e */ /* 0x000fce0000000000 */
[----:B--2---:R-:W-:Y:S05]  /*1390*/  CALL.ABS.NOINC R8 ;  /* 0x0000000008007343 */ /* 0x004fea0003c00000 */
.L_x_31:
[----:B------:R-:W-:Y:S05]  /*13a0*/  BRA `(.L_x_32) ;  /* 0x0000000000307947 */ /* 0x000fea0003800000 */
.L_x_30:
[----:B------:R-:W-:Y:S01]  /*13b0*/  IADD3 R0, PT, PT, R0, 0x37, RZ ;  /* 0x0000003700007810 */ /* 0x000fe20007ffe0ff */
[----:B------:R-:W0:Y:S01]  /*13c0*/  LDCU.64 UR4, c[0x4][0x28] ;  /* 0x01000500ff0477ac */ /* 0x000e220008000a00 */
[----:B------:R-:W-:Y:S01]  /*13d0*/  MOV R8, 0x0 ;  /* 0x0000000000087802 */ /* 0x000fe20000000f00 */
[----:B------:R-:W-:Y:S01]  /*13e0*/  IMAD.MOV.U32 R6, RZ, RZ, R23 ;  /* 0x000000ffff067224 */ /* 0x000fe200078e0017 */
[----:B------:R-:W-:Y:S01]  /*13f0*/  PRMT R0, R0, 0x8880, RZ ;  /* 0x0000888000007816 */ /* 0x000fe200000000ff */
[----:B------:R-:W-:-:S03]  /*1400*/  IMAD.MOV.U32 R7, RZ, RZ, R22 ;  /* 0x000000ffff077224 */ /* 0x000fc600078e0016 */
[----:B------:R-:W1:Y:S01]  /*1410*/  LDC.64 R8, c[0x4][R8] ;  /* 0x0100000008087b82 */ /* 0x000e620000000a00 */
[----:B------:R2:W-:Y:S01]  /*1420*/  STL [R1], R0 ;  /* 0x0000000001007387 */ /* 0x0005e20000100800 */
[----:B0-----:R-:W-:Y:S02]  /*1430*/  IMAD.U32 R4, RZ, RZ, UR4 ;  /* 0x00000004ff047e24 */ /* 0x001fe4000f8e00ff */
[----:B--2---:R-:W-:-:S07]  /*1440*/  IMAD.U32 R5, RZ, RZ, UR5 ;  /* 0x00000005ff057e24 */ /* 0x004fce000f8e00ff */
[----:B------:R-:W-:-:S07]  /*1450*/  LEPC R20, `(.L_x_32) ;  /* 0x000000001014794e */ /* 0x000fce0000000000 */
[----:B-1----:R-:W-:Y:S05]  /*1460*/  CALL.ABS.NOINC R8 ;  /* 0x0000000008007343 */ /* 0x002fea0003c00000 */
.L_x_32:
[----:B------:R-:W-:Y:S05]  /*1470*/  BSYNC.RECONVERGENT B6 ;  /* 0x0000000000067941 */ /* 0x000fea0003800200 */
.L_x_29:
[----:B------:R-:W0:Y:S01]  /*1480*/  LDC R8, c[0x0][0x388] ;  /* 0x0000e200ff087b82 */ /* 0x000e220000000800 */
[----:B------:R-:W-:Y:S01]  /*1490*/  VIADD R0, R24, 0x1 ;  /* 0x0000000118007836 */ /* 0x000fe20000000000 */
[----:B------:R-:W-:Y:S01]  /*14a0*/  BSSY.RECONVERGENT B6, `(.L_x_33) ;  /* 0x0000021000067945 */ /* 0x000fe20003800200 */
[----:B------:R-:W-:-:S03]  /*14b0*/  IMAD.MOV.U32 R4, RZ, RZ, RZ ;  /* 0x000000ffff047224 */ /* 0x000fc600078e00ff */
[----:B------:R-:W-:Y:S02]  /*14c0*/  IABS R9, R0 ;  /* 0x0000000000097213 */ /* 0x000fe40000000000 */
[----:B------:R-:W-:Y:S02]  /*14d0*/  ISETP.GE.AND P1, PT, R0, RZ, PT ;  /* 0x000000ff0000720c */ /* 0x000fe40003f26270 */
[----:B0-----:R-:W-:Y:S02]  /*14e0*/  IABS R6, R8 ;  /* 0x0000000800067213 */ /* 0x001fe40000000000 */
[----:B------:R-:W-:Y:S02]  /*14f0*/  ISETP.NE.AND P2, PT, R8, RZ, PT ;  /* 0x000000ff0800720c */ /* 0x000fe40003f45270 */
[----:B------:R-:W0:Y:S08]  /*1500*/  I2F.RP R3, R6 ;  /* 0x0000000600037306 */ /* 0x000e300000209400 */
[----:B0-----:R-:W0:Y:S02]  /*1510*/  MUFU.RCP R3, R3 ;  /* 0x0000000300037308 */ /* 0x001e240000001000 */
[----:B0-----:R-:W-:-:S06]  /*1520*/  IADD3 R5, PT, PT, R3, 0xffffffe, RZ ;  /* 0x0ffffffe03057810 */ /* 0x001fcc0007ffe0ff */
[----:B------:R-:W0:Y:S02]  /*1530*/  F2I.FTZ.U32.TRUNC.NTZ R5, R5 ;  /* 0x0000000500057305 */ /* 0x000e24000021f000 */
[----:B0-----:R-:W-:-:S04]  /*1540*/  IMAD.MOV R7, RZ, RZ, -R5 ;  /* 0x000000ffff077224 */ /* 0x001fc800078e0a05 */
        /* <DEDUP_REMOVED lines=22> */
.L_x_34:
[----:B------:R-:W-:Y:S05]  /*16b0*/  BSYNC.RECONVERGENT B6 ;  /* 0x0000000000067941 */ /* 0x000fea0003800200 */
.L_x_33:
[----:B------:R-:W-:Y:S02]  /*16c0*/  R2UR UR4, R18 ;  /* 0x00000000120472ca */ /* 0x000fe400000e0000 */
[----:B------:R-:W-:-:S13]  /*16d0*/  R2UR UR5, R19 ;  /* 0x00000000130572ca */ /* 0x000fda00000e0000 */
[----:B------:R-:W2:Y:S01]  /*16e0*/  LDG.E R0, desc[UR4][R16.64+-0x4] ;  /* 0xfffffc0410007981 */ /* 0x000ea2000c1e1900 */
[----:B------:R-:W-:Y:S01]  /*16f0*/  BSSY.RECONVERGENT B6, `(.L_x_35) ;  /* 0x000001a000067945 */ /* 0x000fe20003800200 */
[----:B--2---:R-:W-:-:S13]  /*1700*/  ISETP.GE.AND P0, PT, R0, 0x10, PT ;  /* 0x000000100000780c */ /* 0x004fda0003f06270 */
[----:B------:R-:W-:Y:S05]  /*1710*/  @!P0 BRA `(.L_x_36) ;  /* 0x0000000000348947 */ /* 0x000fea0003800000 */
[----:B------:R-:W-:Y:S01]  /*1720*/  VIADD R0, R0, 0x37 ;  /* 0x0000003700007836 */ /* 0x000fe20000000000 */
[----:B------:R-:W-:Y:S01]  /*1730*/  MOV R8, 0x0 ;  /* 0x0000000000087802 */ /* 0x000fe20000000f00 */
[----:B------:R-:W0:Y:S01]  /*1740*/  LDCU.64 UR4, c[0x4][0x28] ;  /* 0x01000500ff0477ac */ /* 0x000e220008000a00 */
[----:B------:R-:W-:Y:S01]  /*1750*/  IMAD.MOV.U32 R6, RZ, RZ, R23 ;  /* 0x000000ffff067224 */ /* 0x000fe200078e0017 */
[----:B------:R-:W-:Y:S02]  /*1760*/  MOV R7, R22 ;  /* 0x0000001600077202 */ /* 0x000fe40000000f00 */
[----:B------:R-:W-:Y:S01]  /*1770*/  PRMT R0, R0, 0x8880, RZ ;  /* 0x0000888000007816 */ /* 0x000fe200000000ff */
[----:B------:R-:W1:Y:S04]  /*1780*/  LDC.64 R8, c[0x4][R8] ;  /* 0x0100000008087b82 */ /* 0x000e680000000a00 */
[----:B------:R2:W-:Y:S01]  /*1790*/  STL [R1], R0 ;  /* 0x0000000001007387 */ /* 0x0005e20000100800 */
[----:B0-----:R-:W-:-:S02]  /*17a0*/  IMAD.U32 R4, RZ, RZ, UR4 ;  /* 0x00000004ff047e24 */ /* 0x001fc4000f8e00ff */
[----:B--2---:R-:W-:-:S07]  /*17b0*/  IMAD.U32 R5, RZ, RZ, UR5 ;  /* 0x00000005ff057e24 */ /* 0x004fce000f8e00ff */
[----:B------:R-:W-:-:S07]  /*17c0*/  LEPC R20, `(.L_x_37) ;  /* 0x000000001014794e */ /* 0x000fce0000000000 */
[----:B-1----:R-:W-:Y:S05]  /*17d0*/  CALL.ABS.NOINC R8 ;  /* 0x0000000008007343 */ /* 0x002fea0003c00000 */
.L_x_37:
[----:B------:R-:W-:Y:S05]  /*17e0*/  BRA `(.L_x_38) ;  /* 0x0000000000287947 */ /* 0x000fea0003800000 */
.L_x_36:
        /* <DEDUP_REMOVED lines=10> */
.L_x_38:
[----:B------:R-:W-:Y:S05]  /*1890*/  BSYNC.RECONVERGENT B6 ;  /* 0x0000000000067941 */ /* 0x000fea0003800200 */
.L_x_35:
        /* <DEDUP_REMOVED lines=35> */
.L_x_40:
[----:B------:R-:W-:Y:S05]  /*1ad0*/  BSYNC.RECONVERGENT B6 ;  /* 0x0000000000067941 */ /* 0x000fea0003800200 */
.L_x_39:
        /* <DEDUP_REMOVED lines=18> */
.L_x_43:
[----:B------:R-:W-:Y:S05]  /*1c00*/  BRA `(.L_x_44) ;  /* 0x0000000000287947 */ /* 0x000fea0003800000 */
.L_x_42:
        /* <DEDUP_REMOVED lines=10> */
.L_x_44:
[----:B------:R-:W-:Y:S05]  /*1cb0*/  BSYNC.RECONVERGENT B6 ;  /* 0x0000000000067941 */ /* 0x000fea0003800200 */
.L_x_41:
        /* <DEDUP_REMOVED lines=35> */
.L_x_46:
[----:B------:R-:W-:Y:S05]  /*1ef0*/  BSYNC.RECONVERGENT B6 ;  /* 0x0000000000067941 */ /* 0x000fea0003800200 */
.L_x_45:
        /* <DEDUP_REMOVED lines=18> */
.L_x_49:
[----:B------:R-:W-:Y:S05]  /*2020*/  BRA `(.L_x_50) ;  /* 0x0000000000287947 */ /* 0x000fea0003800000 */
.L_x_48:
        /* <DEDUP_REMOVED lines=10> */
.L_x_50:
[----:B------:R-:W-:Y:S05]  /*20d0*/  BSYNC.RECONVERGENT B6 ;  /* 0x0000000000067941 */ /* 0x000fea0003800200 */
.L_x_47:
[----:B------:R-:W-:Y:S01]  /*20e0*/  VIMNMX.U32 R0, PT, PT, R27, 0x1, !PT ;  /* 0x000000011b007848 */ /* 0x000fe20007fe0000 */
[----:B------:R-:W-:Y:S01]  /*20f0*/  VIADD R25, R25, 0x4 ;  /* 0x0000000419197836 */ /* 0x000fe20000000000 */
[----:B------:R-:W-:Y:S02]  /*2100*/  IADD3 R24, PT, PT, R24, 0x4, RZ ;  /* 0x0000000418187810 */ /* 0x000fe40007ffe0ff */
[----:B------:R-:W-:Y:S02]  /*2110*/  LOP3.LUT R3, R0, 0xfffffffc, RZ, 0xc0, !PT ;  /* 0xfffffffc00037812 */ /* 0x000fe400078ec0ff */
[----:B------:R-:W-:Y:S02]  /*2120*/  IADD3 R16, P1, PT, R16, 0x10, RZ ;  /* 0x0000001010107810 */ /* 0x000fe40007f3e0ff */
[----:B------:R-:W-:-:S03]  /*2130*/  ISETP.NE.AND P0, PT, R24, R3, PT ;  /* 0x000000031800720c */ /* 0x000fc60003f05270 */
[----:B------:R-:W-:-:S10]  /*2140*/  IMAD.X R17, RZ, RZ, R17, P1 ;  /* 0x000000ffff117224 */ /* 0x000fd400008e0611 */
[----:B------:R-:W-:Y:S05]  /*2150*/  @P0 BRA `(.L_x_51) ;  /* 0xffffffec00bc0947 */ /* 0x000fea000383ffff */
[----:B------:R-:W-:Y:S05]  /*2160*/  BSYNC.RECONVERGENT B7 ;  /* 0x0000000000077941 */ /* 0x000fea0003800200 */
.L_x_26:
[----:B------:R-:W-:-:S07]  /*2170*/  IMAD.MOV.U32 R16, RZ, RZ, R3 ;  /* 0x000000ffff107224 */ /* 0x000fce00078e0003 */
.L_x_25:
[----:B------:R-:W-:-:S04]  /*2180*/  VIMNMX.U32 R17, PT, PT, R27, 0x1, !PT ;  /* 0x000000011b117848 */ /* 0x000fc80007fe0000 */
[----:B------:R-:W-:-:S13]  /*2190*/  LOP3.LUT P0, RZ, R17, 0x1, RZ, 0xc0, !PT ;  /* 0x0000000111ff7812 */ /* 0x000fda000780c0ff */
[----:B------:R-:W-:Y:S05]  /*21a0*/  @!P0 BRA `(.L_x_52) ;  /* 0x0000000400148947 */ /* 0x000fea0003800000 */
[----:B------:R-:W0:Y:S01]  /*21b0*/  LDC R9, c[0x0][0x388] ;  /* 0x0000e200ff097b82 */ /* 0x000e220000000800 */
[----:B------:R-:W-:Y:S02]  /*21c0*/  IABS R8, R16 ;  /* 0x0000001000087213 */ /* 0x000fe40000000000 */
[----:B------:R-:W-:Y:S02]  /*21d0*/  ISETP.GE.AND P1, PT, R16, RZ, PT ;  /* 0x000000ff1000720c */ /* 0x000fe40003f26270 */
[----:B0-----:R-:W-:Y:S02]  /*21e0*/  IABS R7, R9 ;  /* 0x0000000900077213 */ /* 0x001fe40000000000 */
[----:B------:R-:W-:Y:S02]  /*21f0*/  ISETP.NE.AND P2, PT, R9, RZ, PT ;  /* 0x000000ff0900720c */ /* 0x000fe40003f45270 */
[----:B------:R-:W0:Y:S08]  /*2200*/  I2F.RP R6, R7 ;  /* 0x0000000700067306 */ /* 0x000e300000209400 */
[----:B0-----:R-:W0:Y:S02]  /*2210*/  MUFU.RCP R6, R6 ;  /* 0x0000000600067308 */ /* 0x001e240000001000 */
[----:B0-----:R-:W-:-:S06]  /*2220*/  VIADD R4, R6, 0xffffffe ;  /* 0x0ffffffe06047836 */ /* 0x001fcc0000000000 */
[----:B------:R0:W1:Y:S02]  /*2230*/  F2I.FTZ.U32.TRUNC.NTZ R5, R4 ;  /* 0x0000000400057305 */ /* 0x000064000021f000 */
[----:B0-----:R-:W-:Y:S01]  /*2240*/  IMAD.MOV.U32 R4, RZ, RZ, RZ ;  /* 0x000000ffff047224 */ /* 0x001fe200078e00ff */
[----:B-1----:R-:W-:-:S05]  /*2250*/  IADD3 R0, PT, PT, RZ, -R5, RZ ;  /* 0x80000005ff007210 */ /* 0x002fca0007ffe0ff */
[----:B------:R-:W-:-:S04]  /*2260*/  IMAD R3, R0, R7, RZ ;  /* 0x0000000700037224 */ /* 0x000fc800078e02ff */
[----:B------:R-:W-:-:S04]  /*2270*/  IMAD.HI.U32 R0, R5, R3, R4 ;  /* 0x0000000305007227 */ /* 0x000fc800078e0004 */
[----:B------:R-:W-:-:S04]  /*2280*/  IMAD.MOV.U32 R3, RZ, RZ, R8 ;  /* 0x000000ffff037224 */ /* 0x000fc800078e0008 */
[----:B------:R-:W-:-:S04]  /*2290*/  IMAD.HI.U32 R0, R0, R3, RZ ;  /* 0x0000000300007227 */ /* 0x000fc800078e00ff */
[----:B------:R-:W-:-:S04]  /*22a0*/  IMAD.MOV R0, RZ, RZ, -R0 ;  /* 0x000000ffff007224 */ /* 0x000fc800078e0a00 */
[----:B------:R-:W-:-:S05]  /*22b0*/  IMAD R0, R7, R0, R3 ;  /* 0x0000000007007224 */ /* 0x000fca00078e0203 */
[----:B------:R-:W-:-:S13]  /*22c0*/  ISETP.GT.U32.AND P0, PT, R7, R0, PT ;  /* 0x000000000700720c */ /* 0x000fda0003f04070 */
[----:B------:R-:W-:-:S04]  /*22d0*/  @!P0 IADD3 R0, PT, PT, R0, -R7, RZ ;  /* 0x8000000700008210 */ /* 0x000fc80007ffe0ff */
        /* <DEDUP_REMOVED lines=14> */
.L_x_53:
[----:B------:R-:W0:Y:S01]  /*23c0*/  LDC.64 R4, c[0x0][0x380] ;  /* 0x0000e000ff047b82 */ /* 0x000e220000000a00 */
[----:B------:R-:W-:Y:S01]  /*23d0*/  IMAD R3, R2, R27, RZ ;  /* 0x0000001b02037224 */ /* 0x000fe200078e02ff */
[----:B------:R-:W-:Y:S02]  /*23e0*/  R2UR UR4, R18 ;  /* 0x00000000120472ca */ /* 0x000fe400000e0000 */
[----:B------:R-:W-:Y:S01]  /*23f0*/  R2UR UR5, R19 ;  /* 0x00000000130572ca */ /* 0x000fe200000e0000 */
[----:B------:R-:W-:-:S04]  /*2400*/  IMAD.IADD R0, R3, 0x1, R26 ;  /* 0x0000000103007824 */ /* 0x000fc800078e021a */
[----:B------:R-:W-:-:S04]  /*2410*/  IMAD R3, R0, R27, RZ ;  /* 0x0000001b00037224 */ /* 0x000fc800078e02ff */
[----:B------:R-:W-:-:S04]  /*2420*/  IMAD.IADD R3, R3, 0x1, R16 ;  /* 0x0000000103037824 */ /* 0x000fc800078e0210 */
[----:B0-----:R-:W-:-:S05]  /*2430*/  IMAD.WIDE.U32 R4, R3, 0x4, R4 ;  /* 0x0000000403047825 */ /* 0x001fca00078e0004 */
[----:B------:R-:W2:Y:S01]  /*2440*/  LDG.E R0, desc[UR4][R4.64] ;  /* 0x0000000404007981 */ /* 0x000ea2000c1e1900 */
[----:B------:R-:W-:Y:S01]  /*2450*/  BSSY.RECONVERGENT B6, `(.L_x_52) ;  /* 0x000001a000067945 */ /* 0x000fe20003800200 */
[----:B--2---:R-:W-:-:S13]  /*2460*/  ISETP.GE.AND P0, PT, R0, 0x10, PT ;  /* 0x000000100000780c */ /* 0x004fda0003f06270 */
[----:B------:R-:W-:Y:S05]  /*2470*/  @!P0 BRA `(.L_x_54) ;  /* 0x0000000000348947 */ /* 0x000fea0003800000 */
[----:B------:R-:W-:Y:S01]  /*2480*/  VIADD R0, R0, 0x37 ;  /* 0x0000003700007836 */ /* 0x000fe20000000000 */
[----:B------:R-:W-:Y:S01]  /*2490*/  MOV R8, 0x0 ;  /* 0x0000000000087802 */ /* 0x000fe20000000f00 */
[----:B------:R-:W0:Y:S01]  /*24a0*/  LDCU.64 UR4, c[0x4][0x28] ;  /* 0x01000500ff0477ac */ /* 0x000e220008000a00 */
[----:B------:R-:W-:Y:S02]  /*24b0*/  IMAD.MOV.U32 R6, RZ, RZ, R23 ;  /* 0x000000ffff067224 */ /* 0x000fe400078e0017 */
[----:B------:R-:W-:Y:S01]  /*24c0*/  PRMT R0, R0, 0x8880, RZ ;  /* 0x0000888000007816 */ /* 0x000fe200000000ff */
[----:B------:R-:W-:Y:S01]  /*24d0*/  IMAD.MOV.U32 R7, RZ, RZ, R22 ;  /* 0x000000ffff077224 */ /* 0x000fe200078e0016 */
[----:B------:R-:W1:Y:S03]  /*24e0*/  LDC.64 R8, c[0x4][R8] ;  /* 0x0100000008087b82 */ /* 0x000e660000000a00 */
[----:B------:R2:W-:Y:S01]  /*24f0*/  STL [R1], R0 ;  /* 0x0000000001007387 */ /* 0x0005e20000100800 */
[----:B0-----:R-:W-:Y:S01]  /*2500*/  MOV R4, UR4 ;  /* 0x0000000400047c02 */ /* 0x001fe20008000f00 */
[----:B--2---:R-:W-:-:S07]  /*2510*/  IMAD.U32 R5, RZ, RZ, UR5 ;  /* 0x00000005ff057e24 */ /* 0x004fce000f8e00ff */
[----:B------:R-:W-:-:S07]  /*2520*/  LEPC R20, `(.L_x_55) ;  /* 0x000000001014794e */ /* 0x000fce0000000000 */
[----:B-1----:R-:W-:Y:S05]  /*2530*/  CALL.ABS.NOINC R8 ;  /* 0x0000000008007343 */ /* 0x002fea0003c00000 */
.L_x_55:
[----:B------:R-:W-:Y:S05]  /*2540*/  BRA `(.L_x_56) ;  /* 0x0000000000287947 */ /* 0x000fea0003800000 */
.L_x_54:
[----:B------:R-:W-:Y:S01]  /*2550*/  MOV R8, 0x0 ;  /* 0x0000000000087802 */ /* 0x000fe20000000f00 */
[----:B------:R0:W-:Y:S01]  /*2560*/  STL [R1], R0 ;  /* 0x0000000001007387 */ /* 0x0001e20000100800 */
[----:B------:R-:W1:Y:S01]  /*2570*/  LDCU.64 UR4, c[0x4][0x20] ;  /* 0x01000400ff0477ac */ /* 0x000e620008000a00 */
[----:B------:R-:W-:Y:S02]  /*2580*/  IMAD.MOV.U32 R6, RZ, RZ, R23 ;  /* 0x000000ffff067224 */ /* 0x000fe400078e0017 */
[----:B------:R-:W-:Y:S01]  /*2590*/  IMAD.MOV.U32 R7, RZ, RZ, R22 ;  /* 0x000000ffff077224 */ /* 0x000fe200078e0016 */
[----:B------:R-:W2:Y:S01]  /*25a0*/  LDC.64 R8, c[0x4][R8] ;  /* 0x0100000008087b82 */ /* 0x000ea20000000a00 */
[----:B-1----:R-:W-:Y:S01]  /*25b0*/  MOV R4, UR4 ;  /* 0x0000000400047c02 */ /* 0x002fe20008000f00 */
[----:B0-----:R-:W-:-:S07]  /*25c0*/  IMAD.U32 R5, RZ, RZ, UR5 ;  /* 0x00000005ff057e24 */ /* 0x001fce000f8e00ff */
[----:B------:R-:W-:-:S07]  /*25d0*/  LEPC R20, `(.L_x_56) ;  /* 0x000000001014794e */ /* 0x000fce0000000000 */
[----:B--2---:R-:W-:Y:S05]  /*25e0*/  CALL.ABS.NOINC R8 ;  /* 0x0000000008007343 */ /* 0x004fea0003c00000 */
.L_x_56:
[----:B------:R-:W-:Y:S05]  /*25f0*/  BSYNC.RECONVERGENT B6 ;  /* 0x0000000000067941 */ /* 0x000fea0003800200 */
.L_x_52:
[----:B------:R-:W-:Y:S01]  /*2600*/  MOV R8, 0x0 ;  /* 0x0000000000087802 */ /* 0x000fe20000000f00 */
[----:B------:R-:W0:Y:S01]  /*2610*/  LDCU.64 UR4, c[0x4][0x30] ;  /* 0x01000600ff0477ac */ /* 0x000e220008000a00 */
[----:B------:R-:W-:-:S04]  /*2620*/  CS2R R6, SRZ ;  /* 0x0000000000067805 */ /* 0x000fc8000001ff00 */
[----:B------:R-:W1:Y:S01]  /*2630*/  LDC.64 R8, c[0x4][R8] ;  /* 0x0100000008087b82 */ /* 0x000e620000000a00 */
[----:B0-----:R-:W-:Y:S01]  /*2640*/  MOV R4, UR4 ;  /* 0x0000000400047c02 */ /* 0x001fe20008000f00 */
[----:B------:R-:W-:-:S07]  /*2650*/  IMAD.U32 R5, RZ, RZ, UR5 ;  /* 0x00000005ff057e24 */ /* 0x000fce000f8e00ff */
[----:B------:R-:W-:-:S07]  /*2660*/  LEPC R20, `(.L_x_57) ;  /* 0x000000001014794e */ /* 0x000fce0000000000 */
[----:B-1----:R-:W-:Y:S05]  /*2670*/  CALL.ABS.NOINC R8 ;  /* 0x0000000008007343 */ /* 0x002fea0003c00000 */
.L_x_57:
[----:B------:R-:W-:Y:S01]  /*2680*/  VIADD R3, R27, 0xffffffff ;  /* 0xffffffff1b037836 */ /* 0x000fe20000000000 */
[----:B------:R-:W-:Y:S04]  /*2690*/  BSSY.RECONVERGENT B6, `(.L_x_58) ;  /* 0x000000b000067945 */ /* 0x000fe80003800200 */
[----:B------:R-:W-:-:S13]  /*26a0*/  ISETP.NE.AND P0, PT, R26, R3, PT ;  /* 0x000000031a00720c */ /* 0x000fda0003f05270 */
        /* <DEDUP_REMOVED lines=9> */
.L_x_59:
[----:B------:R-:W-:Y:S05]  /*2740*/  BSYNC.RECONVERGENT B6 ;  /* 0x0000000000067941 */ /* 0x000fea0003800200 */
.L_x_58:
[----:B------:R-:W-:-:S05]  /*2750*/  VIADD R26, R26, 0x1 ;  /* 0x000000011a1a7836 */ /* 0x000fca0000000000 */
[----:B------:R-:W-:-:S13]  /*2760*/  ISETP.NE.AND P0, PT, R26, R17, PT ;  /* 0x000000111a00720c */ /* 0x000fda0003f05270 */
[----:B------:R-:W-:Y:S05]  /*2770*/  @P0 BRA `(.L_x_60) ;  /* 0xffffffe400740947 */ /* 0x000fea000383ffff */
[----:B------:R-:W-:Y:S05]  /*2780*/  BSYNC.RECONVERGENT B8 ;  /* 0x0000000000087941 */ /* 0x000fea0003800200 */
.L_x_22:
[----:B------:R-:W0:Y:S01]  /*2790*/  LDCU UR4, c[0x0][0x38c] ;  /* 0x00007180ff0477ac */ /* 0x000e220008000800 */
[----:B------:R-:W-:-:S05]  /*27a0*/  VIADD R2, R2, 0x1 ;  /* 0x0000000102027836 */ /* 0x000fca0000000000 */
[----:B0-----:R-:W-:-:S13]  /*27b0*/  ISETP.NE.AND P0, PT, R2, UR4, PT ;  /* 0x0000000402007c0c */ /* 0x001fda000bf05270 */
[----:B------:R-:W-:Y:S05]  /*27c0*/  @P0 BRA `(.L_x_61) ;  /* 0xffffffe400300947 */ /* 0x000fea000383ffff */
[----:B------:R-:W-:Y:S05]  /*27d0*/  EXIT ;  /* 0x000000000000794d */ /* 0x000fea0003800000 */
.L_x_62:
[----:B------:R-:W-:-:S00]  /*27e0*/  BRA `(.L_x_62) ;  /* 0xfffffffc00fc7947 */ /* 0x000fc0000383ffff */
[----:B------:R-:W-:-:S00]  /*27f0*/  NOP ;  /* 0x0000000000007918 */ /* 0x000fc00000000000 */
        /* <DEDUP_REMOVED lines=8> */
.L_x_141:


//--------------------- .text._Z23printSudokuDeviceKernelPii --------------------------
	.section	.text._Z23printSudokuDeviceKernelPii,"ax",@progbits
	.align	128
        .global         _Z23printSudokuDeviceKernelPii
        .type           _Z23printSudokuDeviceKernelPii,@function
        .size           _Z23printSudokuDeviceKernelPii,(.L_x_142 - _Z23printSudokuDeviceKernelPii)
        .other          _Z23printSudokuDeviceKernelPii,@"STO_CUDA_ENTRY STV_DEFAULT"
_Z23printSudokuDeviceKernelPii:
.text._Z23printSudokuDeviceKernelPii:
        /* <DEDUP_REMOVED lines=14> */
.L_x_63:
[----:B------:R-:W0:Y:S02]  /*00e0*/  LDC R23, c[0x0][0x388] ;  /* 0x0000e200ff177b82 */ /* 0x000e240000000800 */
[----:B0-----:R-:W-:-:S13]  /*00f0*/  ISETP.NE.AND P0, PT, R23, RZ, PT ;  /* 0x000000ff1700720c */ /* 0x001fda0003f05270 */
[----:B------:R-:W-:Y:S05]  /*0100*/  @!P0 EXIT ;  /* 0x000000000000894d */ /* 0x000fea0003800000 */
[----:B------:R-:W0:Y:S01]  /*0110*/  LDC.64 R18, c[0x0][0x380] ;  /* 0x0000e000ff127b82 */ /* 0x000e220000000a00 */
[----:B------:R-:W-:Y:S02]  /*0120*/  IMAD R23, R23, R23, RZ ;  /* 0x0000001717177224 */ /* 0x000fe400078e02ff */
[----:B------:R-:W-:-:S05]  /*0130*/  IMAD.MOV.U32 R24, RZ, RZ, RZ ;  /* 0x000000ffff187224 */ /* 0x000fca00078e00ff */
[----:B------:R-:W1:Y:S01]  /*0140*/  LDC.64 R28, c[0x0][0x358] ;  /* 0x0000d600ff1c7b82 */ /* 0x000e620000000a00 */
[----:B0-----:R-:W-:-:S05]  /*0150*/  IADD3 RZ, P0, PT, R18, 0x8, RZ ;  /* 0x0000000812ff7810 */ /* 0x001fca0007f1e0ff */
[----:B------:R-:W-:-:S08]  /*0160*/  IMAD.X R19, RZ, RZ, R19, P0 ;  /* 0x000000ffff137224 */ /* 0x000fd000000e0613 */
.L_x_101:
[----:B------:R-:W0:Y:S01]  /*0170*/  LDC R8, c[0x0][0x388] ;  /* 0x0000e200ff087b82 */ /* 0x000e220000000800 */
[----:B------:R-:W-:Y:S01]  /*0180*/  ISETP.GE.AND P2, PT, R24, RZ, PT ;  /* 0x000000ff1800720c */ /* 0x000fe20003f46270 */
[----:B------:R-:W-:Y:S01]  /*0190*/  BSSY.RECONVERGENT B6, `(.L_x_64) ;  /* 0x000001f000067945 */ /* 0x000fe20003800200 */
[----:B0-----:R-:W-:-:S04]  /*01a0*/  IABS R3, R8 ;  /* 0x0000000800037213 */ /* 0x001fc80000000000 */
[----:B------:R-:W0:Y:S08]  /*01b0*/  I2F.RP R0, R3 ;  /* 0x0000000300007306 */ /* 0x000e300000209400 */
[----:B0-----:R-:W0:Y:S02]  /*01c0*/  MUFU.RCP R0, R0 ;  /* 0x0000000000007308 */ /* 0x001e240000001000 */
[----:B0-----:R-:W-:-:S06]  /*01d0*/  VIADD R4, R0, 0xffffffe ;  /* 0x0ffffffe00047836 */ /* 0x001fcc0000000000 */
[----:B------:R0:W2:Y:S02]  /*01e0*/  F2I.FTZ.U32.TRUNC.NTZ R5, R4 ;  /* 0x0000000400057305 */ /* 0x0000a4000021f000 */
[----:B0-----:R-:W-:Y:S01]  /*01f0*/  IMAD.MOV.U32 R4, RZ, RZ, RZ ;  /* 0x000000ffff047224 */ /* 0x001fe200078e00ff */
[----:B--2---:R-:W-:-:S05]  /*0200*/  IADD3 R6, PT, PT, RZ, -R5, RZ ;  /* 0x80000005ff067210 */ /* 0x004fca0007ffe0ff */
[----:B------:R-:W-:Y:S01]  /*0210*/  IMAD R7, R6, R3, RZ ;  /* 0x0000000306077224 */ /* 0x000fe200078e02ff */
[----:B------:R-:W-:-:S03]  /*0220*/  IABS R6, R24 ;  /* 0x0000001800067213 */ /* 0x000fc60000000000 */
[----:B------:R-:W-:-:S06]  /*0230*/  IMAD.HI.U32 R5, R5, R7, R4 ;  /* 0x0000000705057227 */ /* 0x000fcc00078e0004 */
[----:B------:R-:W-:-:S04]  /*0240*/  IMAD.HI.U32 R5, R5, R6, RZ ;  /* 0x0000000605057227 */ /* 0x000fc800078e00ff */
[----:B------:R-:W-:-:S04]  /*0250*/  IMAD.MOV R5, RZ, RZ, -R5 ;  /* 0x000000ffff057224 */ /* 0x000fc800078e0a05 */
[----:B------:R-:W-:-:S05]  /*0260*/  IMAD R0, R3, R5, R6 ;  /* 0x0000000503007224 */ /* 0x000fca00078e0206 */
[----:B------:R-:W-:-:S13]  /*0270*/  ISETP.GT.U32.AND P0, PT, R3, R0, PT ;  /* 0x000000000300720c */ /* 0x000fda0003f04070 */
[----:B------:R-:W-:Y:S01]  /*0280*/  @!P0 IMAD.IADD R0, R0, 0x1, -R3 ;  /* 0x0000000100008824 */ /* 0x000fe200078e0a03 */
[----:B------:R-:W-:-:S04]  /*0290*/  ISETP.NE.AND P0, PT, R8, RZ, PT ;  /* 0x000000ff0800720c */ /* 0x000fc80003f05270 */
        /* <DEDUP_REMOVED lines=9> */
[----:B------:R2:W3:Y:S01]  /*0330*/  LDC.64 R8, c[0x4][R0] ;  /* 0x0100000000087b82 */ /* 0x0004e20000000a00 */
[----:B0-----:R-:W-:Y:S02]  /*0340*/  IMAD.U32 R4, RZ, RZ, UR4 ;  /* 0x00000004ff047e24 */ /* 0x001fe4000f8e00ff */
[----:B--2---:R-:W-:-:S07]  /*0350*/  IMAD.U32 R5, RZ, RZ, UR5 ;  /* 0x00000005ff057e24 */ /* 0x004fce000f8e00ff */
[----:B------:R-:W-:-:S07]  /*0360*/  LEPC R20, `(.L_x_65) ;  /* 0x000000001014794e */ /* 0x000fce0000000000 */
[----:B-1-3--:R-:W-:Y:S05]  /*0370*/  CALL.ABS.NOINC R8 ;  /* 0x0000000008007343 */ /* 0x00afea0003c00000 */
.L_x_65:
[----:B------:R-:W-:Y:S05]  /*0380*/  BSYNC.RECONVERGENT B6 ;  /* 0x0000000000067941 */ /* 0x000fea0003800200 */
.L_x_64:
[----:B------:R-:W-:Y:S01]  /*0390*/  ISETP.GE.U32.AND P0, PT, R23, 0x4, PT ;  /* 0x000000041700780c */ /* 0x000fe20003f06070 */
[----:B------:R-:W-:Y:S02]  /*03a0*/  HFMA2 R16, -RZ, RZ, 0, 0 ;  /* 0x00000000ff107431 */ /* 0x000fe400000001ff */
[----:B------:R-:W-:-:S10]  /*03b0*/  IMAD R25, R24, R23, RZ ;  /* 0x0000001718197224 */ /* 0x000fd400078e02ff */
[----:B------:R-:W-:Y:S05]  /*03c0*/  @!P0 BRA `(.L_x_66) ;  /* 0x0000001000648947 */ /* 0x000fea0003800000 */
[----:B------:R-:W0:Y:S01]  /*03d0*/  LDCU UR4, c[0x0][0x380] ;  /* 0x00007000ff0477ac */ /* 0x000e220008000800 */
[----:B------:R-:W-:Y:S01]  /*03e0*/  BSSY.RECONVERGENT B7, `(.L_x_67) ;  /* 0x0000116000077945 */ /* 0x000fe20003800200 */
[----:B------:R-:W-:Y:S01]  /*03f0*/  IMAD.MOV.U32 R26, RZ, RZ, RZ ;  /* 0x000000ffff1a7224 */ /* 0x000fe200078e00ff */
[----:B0-----:R-:W-:-:S06]  /*0400*/  UIADD3 UR4, UPT, UPT, UR4, 0x8, URZ ;  /* 0x0000000804047890 */ /* 0x001fcc000fffe0ff */
[----:B------:R-:W-:-:S04]  /*0410*/  IMAD.U32 R18, RZ, RZ, UR4 ;  /* 0x00000004ff127e24 */ /* 0x000fc8000f8e00ff */
[----:B------:R-:W-:-:S07]  /*0420*/  IMAD.WIDE.U32 R16, R25, 0x4, R18 ;  /* 0x0000000419107825 */ /* 0x000fce00078e0012 */
.L_x_92:
        /* <DEDUP_REMOVED lines=9> */
[----:B------:R0:W2:Y:S02]  /*04c0*/  F2I.FTZ.U32.TRUNC.NTZ R5, R4 ;  /* 0x0000000400057305 */ /* 0x0000a4000021f000 */
[----:B0-----:R-:W-:Y:S02]  /*04d0*/  IMAD.MOV.U32 R4, RZ, RZ, RZ ;  /* 0x000000ffff047224 */ /* 0x001fe400078e00ff */
[----:B--2---:R-:W-:-:S04]  /*04e0*/  IMAD.MOV R0, RZ, RZ, -R5 ;  /* 0x000000ffff007224 */ /* 0x004fc800078e0a05 */
        /* <DEDUP_REMOVED lines=17> */
[----:B------:R-:W2:Y:S01]  /*0600*/  LDC.64 R8, c[0x4][R8] ;  /* 0x0100000008087b82 */ /* 0x000ea20000000a00 */
[----:B0-----:R-:W-:Y:S02]  /*0610*/  IMAD.U32 R4, RZ, RZ, UR4 ;  /* 0x00000004ff047e24 */ /* 0x001fe4000f8e00ff */
[----:B------:R-:W-:-:S07]  /*0620*/  IMAD.U32 R5, RZ, RZ, UR5 ;  /* 0x00000005ff057e24 */ /* 0x000fce000f8e00ff */
[----:B------:R-:W-:-:S07]  /*0630*/  LEPC R20, `(.L_x_69) ;  /* 0x000000001014794e */ /* 0x000fce0000000000 */
[----:B-12---:R-:W-:Y:S05]  /*0640*/  CALL.ABS.NOINC R8 ;  /* 0x0000000008007343 */ /* 0x006fea0003c00000 */
.L_x_69:
[----:B------:R-:W-:Y:S05]  /*0650*/  BSYNC.RECONVERGENT B6 ;  /* 0x0000000000067941 */ /* 0x000fea0003800200 */
.L_x_68:
[----:B------:R-:W0:Y:S01]  /*0660*/  LDC.64 R4, c[0x0][0x380] ;  /* 0x0000e000ff047b82 */ /* 0x000e220000000a00 */
[----:B-1----:R-:W-:Y:S02]  /*0670*/  R2UR UR4, R28 ;  /* 0x000000001c0472ca */ /* 0x002fe400000e0000 */
        /* <DEDUP_REMOVED lines=9> */
[----:B------:R-:W-:Y:S01]  /*0710*/  IMAD.MOV.U32 R6, RZ, RZ, R22 ;  /* 0x000000ffff067224 */ /* 0x000fe200078e0016 */
[----:B------:R-:W-:Y:S02]  /*0720*/  MOV R7, R2 ;  /* 0x0000000200077202 */ /* 0x000fe40000000f00 */
[----:B------:R-:W2:Y:S01]  /*0730*/  LDC.64 R8, c[0x4][R8] ;  /* 0x0100000008087b82 */ /* 0x000ea20000000a00 */
[----:B-1----:R-:W-:Y:S02]  /*0740*/  IMAD.U32 R4, RZ, RZ, UR4 ;  /* 0x00000004ff047e24 */ /* 0x002fe4000f8e00ff */
[----:B0-----:R-:W-:-:S07]  /*0750*/  IMAD.U32 R5, RZ, RZ, UR5 ;  /* 0x00000005ff057e24 */ /* 0x001fce000f8e00ff */
[----:B------:R-:W-:-:S07]  /*0760*/  LEPC R20, `(.L_x_72) ;  /* 0x000000001014794e */ /* 0x000fce0000000000 */
[----:B--2---:R-:W-:Y:S05]  /*0770*/  CALL.ABS.NOINC R8 ;  /* 0x0000000008007343 */ /* 0x004fea0003c00000 */
.L_x_72:
[----:B------:R-:W-:Y:S05]  /*0780*/  BRA `(.L_x_73) ;  /* 0x0000000000307947 */ /* 0x000fea0003800000 */
.L_x_71:
        /* <DEDUP_REMOVED lines=8> */
[----:B0-----:R-:W-:-:S02]  /*0810*/  IMAD.U32 R4, RZ, RZ, UR4 ;  /* 0x00000004ff047e24 */ /* 0x001fc4000f8e00ff */
[----:B--2---:R-:W-:-:S07]  /*0820*/  IMAD.U32 R5, RZ, RZ, UR5 ;  /* 0x00000005ff057e24 */ /* 0x004fce000f8e00ff */
[----:B------:R-:W-:-:S07]  /*0830*/  LEPC R20, `(.L_x_73) ;  /* 0x000000001014794e */ /* 0x000fce0000000000 */
[----:B-1----:R-:W-:Y:S05]  /*0840*/  CALL.ABS.NOINC R8 ;  /* 0x0000000008007343 */ /* 0x002fea0003c00000 */
.L_x_73:
[----:B------:R-:W-:Y:S05]  /*0850*/  BSYNC.RECONVERGENT B6 ;  /* 0x0000000000067941 */ /* 0x000fea0003800200 */
.L_x_70:
[----:B------:R-:W0:Y:S01]  /*0860*/  LDC R8, c[0x0][0x388] ;  /* 0x0000e200ff087b82 */ /* 0x000e220000000800 */
[----:B------:R-:W-:Y:S01]  /*0870*/  IADD3 R0, PT, PT, R26, 0x1, RZ ;  /* 0x000000011a007810 */ /* 0x000fe20007ffe0ff */
[----:B------:R-:W-:Y:S01]  /*0880*/  IMAD.MOV.U32 R4, RZ, RZ, RZ ;  /* 0x000000ffff047224 */ /* 0x000fe200078e00ff */
[----:B------:R-:W-:Y:S02]  /*0890*/  BSSY.RECONVERGENT B6, `(.L_x_74) ;  /* 0x0000020000067945 */ /* 0x000fe40003800200 */
[----:B------:R-:W-:Y:S02]  /*08a0*/  IABS R9, R0 ;  /* 0x0000000000097213 */ /* 0x000fe40000000000 */
[----:B------:R-:W-:Y:S02]  /*08b0*/  ISETP.GE.AND P1, PT, R0, RZ, PT ;  /* 0x000000ff0000720c */ /* 0x000fe40003f26270 */
[----:B0-----:R-:W-:Y:S02]  /*08c0*/  IABS R6, R8 ;  /* 0x0000000800067213 */ /* 0x001fe40000000000 */
[----:B------:R-:W-:-:S02]  /*08d0*/  ISETP.NE.AND P2, PT, R8, RZ, PT ;  /* 0x000000ff0800720c */ /* 0x000fc40003f45270 */
[----:B------:R-:W0:Y:S08]  /*08e0*/  I2F.RP R3, R6 ;  /* 0x0000000600037306 */ /* 0x000e300000209400 */
[----:B0-----:R-:W0:Y:S02]  /*08f0*/  MUFU.RCP R3, R3 ;  /* 0x0000000300037308 */ /* 0x001e240000001000 */
[----:B0-----:R-:W-:-:S06]  /*0900*/  VIADD R5, R3, 0xffffffe ;  /* 0x0ffffffe03057836 */ /* 0x001fcc0000000000 */
[----:B------:R-:W0:Y:S02]  /*0910*/  F2I.FTZ.U32.TRUNC.NTZ R5, R5 ;  /* 0x0000000500057305 */ /* 0x000e24000021f000 */
[----:B0-----:R-:W-:-:S04]  /*0920*/  IMAD.MOV R7, RZ, RZ, -R5 ;  /* 0x000000ffff077224 */ /* 0x001fc800078e0a05 */
[----:B------:R-:W-:-:S04]  /*0930*/  IMAD R7, R7, R6, RZ ;  /* 0x0000000607077224 */ /* 0x000fc800078e02ff */
[----:B------:R-:W-:-:S04]  /*0940*/  IMAD.HI.U32 R7, R5, R7, R4 ;  /* 0x0000000705077227 */ /* 0x000fc800078e0004 */
[----:B------:R-:W-:-:S04]  /*0950*/  IMAD.MOV.U32 R4, RZ, RZ, R9 ;  /* 0x000000ffff047224 */ /* 0x000fc800078e0009 */
[----:B------:R-:W-:-:S04]  /*0960*/  IMAD.HI.U32 R3, R7, R4, RZ ;  /* 0x0000000407037227 */ /* 0x000fc800078e00ff */
[----:B------:R-:W-:-:S04]  /*0970*/  IMAD.MOV R3, RZ, RZ, -R3 ;  /* 0x000000ffff037224 */ /* 0x000fc800078e0a03 */
        /* <DEDUP_REMOVED lines=17> */
.L_x_75:
[----:B------:R-:W-:Y:S05]  /*0a90*/  BSYNC.RECONVERGENT B6 ;  /* 0x0000000000067941 */ /* 0x000fea0003800200 */
.L_x_74:
        /* <DEDUP_REMOVED lines=18> */
.L_x_78:
[----:B------:R-:W-:Y:S05]  /*0bc0*/  BRA `(.L_x_79) ;  /* 0x0000000000287947 */ /* 0x000fea0003800000 */
.L_x_77:
[----:B------:R-:W-:Y:S01]  /*0bd0*/  MOV R8, 0x0 ;  /* 0x0000000000087802 */ /* 0x000fe20000000f00 */
[----:B------:R0:W-:Y:S01]  /*0be0*/  STL [R1], R0 ;  /* 0x0000000001007387 */ /* 0x0001e20000100800 */
[----:B------:R-:W1:Y:S01]  /*0bf0*/  LDCU.64 UR4, c[0x4][0x20] ;  /* 0x01000400ff0477ac */ /* 0x000e620008000a00 */
[----:B------:R-:W-:Y:S01]  /*0c00*/  MOV R6, R22 ;  /* 0x0000001600067202 */ /* 0x000fe20000000f00 */
[----:B------:R-:W-:Y:S02]  /*0c10*/  IMAD.MOV.U32 R7, RZ, RZ, R2 ;  /* 0x000000ffff077224 */ /* 0x000fe400078e0002 */
[----:B------:R-:W2:Y:S01]  /*0c20*/  LDC.64 R8, c[0x4][R8] ;  /* 0x0100000008087b82 */ /* 0x000ea20000000a00 */
[----:B-1----:R-:W-:Y:S02]  /*0c30*/  IMAD.U32 R4, RZ, RZ, UR4 ;  /* 0x00000004ff047e24 */ /* 0x002fe4000f8e00ff */
[----:B0-----:R-:W-:-:S07]  /*0c40*/  IMAD.U32 R5, RZ, RZ, UR5 ;  /* 0x00000005ff057e24 */ /* 0x001fce000f8e00ff */
[----:B------:R-:W-:-:S07]  /*0c50*/  LEPC R20, `(.L_x_79) ;  /* 0x000000001014794e */ /* 0x000fce0000000000 */
[----:B--2---:R-:W-:Y:S05]  /*0c60*/  CALL.ABS.NOINC R8 ;  /* 0x0000000008007343 */ /* 0x004fea0003c00000 */
.L_x_79:
[----:B------:R-:W-:Y:S05]  /*0c70*/  BSYNC.RECONVERGENT B6 ;  /* 0x0000000000067941 */ /* 0x000fea0003800200 */
.L_x_76:
        /* <DEDUP_REMOVED lines=31> */
[----:B0-----:R-:W-:Y:S02]  /*0e70*/  IMAD.U32 R4, RZ, RZ, UR4 ;  /* 0x00000004ff047e24 */ /* 0x001fe4000f8e00ff */
[----:B------:R-:W-:-:S07]  /*0e80*/  IMAD.U32 R5, RZ, RZ, UR5 ;  /* 0x00000005ff057e24 */ /* 0x000fce000f8e00ff */
[----:B------:R-:W-:-:S07]  /*0e90*/  LEPC R20, `(.L_x_81) ;  /* 0x000000001014794e */ /* 0x000fce0000000000 */
[----:B-1----:R-:W-:Y:S05]  /*0ea0*/  CALL.ABS.NOINC R8 ;  /* 0x0000000008007343 */ /* 0x002fea0003c00000 */
.L_x_81:
[----:B------:R-:W-:Y:S05]  /*0eb0*/  BSYNC.RECONVERGENT B6 ;  /* 0x0000000000067941 */ /* 0x000fea0003800200 */
.L_x_80:
        /* <DEDUP_REMOVED lines=9> */
[----:B------:R-:W-:Y:S01]  /*0f50*/  MOV R6, R22 ;  /* 0x0000001600067202 */ /* 0x000fe20000000f00 */
[----:B------:R-:W-:Y:S01]  /*0f60*/  IMAD.MOV.U32 R7, RZ, RZ, R2 ;  /* 0x000000ffff077224 */ /* 0x000fe200078e0002 */
[----:B------:R-:W-:Y:S02]  /*0f70*/  PRMT R0, R0, 0x8880, RZ ;  /* 0x0000888000007816 */ /* 0x000fe400000000ff */
[----:B------:R-:W1:Y:S03]  /*0f80*/  LDC.64 R8, c[0x4][R8] ;  /* 0x0100000008087b82 */ /* 0x000e660000000a00 */
[----:B------:R2:W-:Y:S01]  /*0f90*/  STL [R1], R0 ;  /* 0x0000000001007387 */ /* 0x0005e20000100800 */
[----:B0-----:R-:W-:-:S02]  /*0fa0*/  IMAD.U32 R4, RZ, RZ, UR4 ;  /* 0x00000004ff047e24 */ /* 0x001fc4000f8e00ff */
[----:B--2---:R-:W-:-:S07]  /*0fb0*/  IMAD.U32 R5, RZ, RZ, UR5 ;  /* 0x00000005ff057e24 */ /* 0x004fce000f8e00ff */
[----:B------:R-:W-:-:S07]  /*0fc0*/  LEPC R20, `(.L_x_84) ;  /* 0x000000001014794e */ /* 0x000fce0000000000 */
[----:B-1----:R-:W-:Y:S05]  /*0fd0*/  CALL.ABS.NOINC R8 ;  /* 0x0000000008007343 */ /* 0x002fea0003c00000 */
.L_x_84:
[----:B------:R-:W-:Y:S05]  /*0fe0*/  BRA `(.L_x_85) ;  /* 0x0000000000287947 */ /* 0x000fea0003800000 */
.L_x_83:
        /* <DEDUP_REMOVED lines=10> */
.L_x_85:
[----:B------:R-:W-:Y:S05]  /*1090*/  BSYNC.RECONVERGENT B6 ;  /* 0x0000000000067941 */ /* 0x000fea0003800200 */
.L_x_82:
        /* <DEDUP_REMOVED lines=35> */
.L_x_87:
[----:B------:R-:W-:Y:S05]  /*12d0*/  BSYNC.RECONVERGENT B6 ;  /* 0x0000000000067941 */ /* 0x000fea0003800200 */
.L_x_86:
        /* <DEDUP_REMOVED lines=18> */
.L_x_90:
[----:B------:R-:W-:Y:S05]  /*1400*/  BRA `(.L_x_91) ;  /* 0x0000000000287947 */ /* 0x000fea0003800000 */
.L_x_89:
        /* <DEDUP_REMOVED lines=10> */
.L_x_91:
[----:B------:R-:W-:Y:S05]  /*14b0*/  BSYNC.RECONVERGENT B6 ;  /* 0x0000000000067941 */ /* 0x000fea0003800200 */
.L_x_88:
[----:B------:R-:W-:Y:S01]  /*14c0*/  VIMNMX.U32 R0, PT, PT, R23, 0x1, !PT ;  /* 0x0000000117007848 */ /* 0x000fe20007fe0000 */
[----:B------:R-:W-:Y:S01]  /*14d0*/  VIADD R26, R26, 0x4 ;  /* 0x000000041a1a7836 */ /* 0x000fe20000000000 */
[----:B------:R-:W-:Y:S01]  /*14e0*/  IADD3 R16, P1, PT, R16, 0x10, RZ ;  /* 0x0000001010107810 */ /* 0x000fe20007f3e0ff */
[----:B------:R-:W-:Y:S01]  /*14f0*/  VIADD R25, R25, 0x4 ;  /* 0x0000000419197836 */ /* 0x000fe20000000000 */
[----:B------:R-:W-:-:S03]  /*1500*/  LOP3.LUT R3, R0, 0xfffffffc, RZ, 0xc0, !PT ;  /* 0xfffffffc00037812 */ /* 0x000fc600078ec0ff */
[----:B------:R-:W-:Y:S01]  /*1510*/  IMAD.X R17, RZ, RZ, R17, P1 ;  /* 0x000000ffff117224 */ /* 0x000fe200008e0611 */
[----:B------:R-:W-:-:S13]  /*1520*/  ISETP.NE.AND P0, PT, R26, R3, PT ;  /* 0x000000031a00720c */ /* 0x000fda0003f05270 */
[----:B------:R-:W-:Y:S05]  /*1530*/  @P0 BRA `(.L_x_92) ;  /* 0xffffffec00bc0947 */ /* 0x000fea000383ffff */
[----:B------:R-:W-:Y:S05]  /*1540*/  BSYNC.RECONVERGENT B7 ;  /* 0x0000000000077941 */ /* 0x000fea0003800200 */
.L_x_67:
[----:B------:R-:W-:-:S07]  /*1550*/  MOV R16, R3 ;  /* 0x0000000300107202 */ /* 0x000fce0000000f00 */
.L_x_66:
        /* <DEDUP_REMOVED lines=23> */
[----:B------:R-:W-:-:S05]  /*16d0*/  @!P0 IADD3 R0, PT, PT, R0, -R7, RZ ;  /* 0x8000000700008210 */ /* 0x000fca0007ffe0ff */
        /* <DEDUP_REMOVED lines=12> */
.L_x_94:
[----:B------:R-:W0:Y:S01]  /*17a0*/  LDC.64 R4, c[0x0][0x380] ;  /* 0x0000e000ff047b82 */ /* 0x000e220000000a00 */
[----:B------:R-:W-:Y:S01]  /*17b0*/  IMAD R3, R24, R23, RZ ;  /* 0x0000001718037224 */ /* 0x000fe200078e02ff */
[----:B-1----:R-:W-:Y:S02]  /*17c0*/  R2UR UR4, R28 ;  /* 0x000000001c0472ca */ /* 0x002fe400000e0000 */
[----:B------:R-:W-:Y:S01]  /*17d0*/  R2UR UR5, R29 ;  /* 0x000000001d0572ca */ /* 0x000fe200000e0000 */
[----:B------:R-:W-:-:S04]  /*17e0*/  IMAD.IADD R3, R3, 0x1, R16 ;  /* 0x0000000103037824 */ /* 0x000fc800078e0210 */
[----:B0-----:R-:W-:-:S08]  /*17f0*/  IMAD.WIDE.U32 R4, R3, 0x4, R4 ;  /* 0x0000000403047825 */ /* 0x001fd000078e0004 */
        /* <DEDUP_REMOVED lines=12> */
[----:B0-----:R-:W-:Y:S01]  /*18c0*/  IMAD.U32 R4, RZ, RZ, UR4 ;  /* 0x00000004ff047e24 */ /* 0x001fe2000f8e00ff */
[----:B--2---:R-:W-:-:S07]  /*18d0*/  MOV R5, UR5 ;  /* 0x0000000500057c02 */ /* 0x004fce0008000f00 */
[----:B------:R-:W-:-:S07]  /*18e0*/  LEPC R20, `(.L_x_96) ;  /* 0x000000001014794e */ /* 0x000fce0000000000 */
[----:B-1----:R-:W-:Y:S05]  /*18f0*/  CALL.ABS.NOINC R8 ;  /* 0x0000000008007343 */ /* 0x002fea0003c00000 */
.L_x_96:
[----:B------:R-:W-:Y:S05]  /*1900*/  BRA `(.L_x_97) ;  /* 0x0000000000287947 */ /* 0x000fea0003800000 */
.L_x_95:
        /* <DEDUP_REMOVED lines=10> */
.L_x_97:
[----:B------:R-:W-:Y:S05]  /*19b0*/  BSYNC.RECONVERGENT B6 ;  /* 0x0000000000067941 */ /* 0x000fea0003800200 */
.L_x_93:
[----:B------:R-:W-:Y:S01]  /*19c0*/  MOV R8, 0x0 ;  /* 0x0000000000087802 */ /* 0x000fe20000000f00 */
[----:B------:R-:W0:Y:S01]  /*19d0*/  LDCU.64 UR4, c[0x4][0x30] ;  /* 0x01000600ff0477ac */ /* 0x000e220008000a00 */
[----:B------:R-:W-:-:S04]  /*19e0*/  CS2R R6, SRZ ;  /* 0x0000000000067805 */ /* 0x000fc8000001ff00 */
[----:B------:R-:W2:Y:S01]  /*19f0*/  LDC.64 R8, c[0x4][R8] ;  /* 0x0100000008087b82 */ /* 0x000ea20000000a00 */
[----:B0-----:R-:W-:Y:S01]  /*1a00*/  MOV R4, UR4 ;  /* 0x0000000400047c02 */ /* 0x001fe20008000f00 */
[----:B------:R-:W-:-:S07]  /*1a10*/  IMAD.U32 R5, RZ, RZ, UR5 ;  /* 0x00000005ff057e24 */ /* 0x000fce000f8e00ff */
[----:B------:R-:W-:-:S07]  /*1a20*/  LEPC R20, `(.L_x_98) ;  /* 0x000000001014794e */ /* 0x000fce0000000000 */
[----:B-12---:R-:W-:Y:S05]  /*1a30*/  CALL.ABS.NOINC R8 ;  /* 0x0000000008007343 */ /* 0x006fea0003c00000 */
.L_x_98:
        /* <DEDUP_REMOVED lines=12> */
.L_x_100:
[----:B------:R-:W-:Y:S05]  /*1b00*/  BSYNC.RECONVERGENT B6 ;  /* 0x0000000000067941 */ /* 0x000fea0003800200 */
.L_x_99:
[----:B------:R-:W-:-:S05]  /*1b10*/  VIADD R24, R24, 0x1 ;  /* 0x0000000118187836 */ /* 0x000fca0000000000 */
[----:B------:R-:W-:-:S13]  /*1b20*/  ISETP.NE.AND P0, PT, R24, R17, PT ;  /* 0x000000111800720c */ /* 0x000fda0003f05270 */
[----:B------:R-:W-:Y:S05]  /*1b30*/  @P0 BRA `(.L_x_101) ;  /* 0xffffffe4008c0947 */ /* 0x000fea000383ffff */
[----:B------:R-:W-:Y:S05]  /*1b40*/  EXIT ;  /* 0x000000000000794d */ /* 0x000fea0003800000 */
.L_x_102:
        /* <DEDUP_REMOVED lines=11> */
.L_x_142:


//--------------------- .text._Z11print_arrayPii  --------------------------
	.section	.text._Z11print_arrayPii,"ax",@progbits
	.align	128
        .global         _Z11print_arrayPii
        .type           _Z11print_arrayPii,@function
        .size           _Z11print_arrayPii,(.L_x_143 - _Z11print_arrayPii)
        .other          _Z11print_arrayPii,@"STO_CUDA_ENTRY STV_DEFAULT"
_Z11print_arrayPii:
.text._Z11print_arrayPii:
[----:B------:R-:W0:Y:S01]  /*0000*/  LDC R1, c[0x0][0x37c] ;  /* 0x0000df00ff017b82 */ /* 0x000e220000000800 */
[----:B------:R-:W1:Y:S01]  /*0010*/  S2R R0, SR_TID.X ;  /* 0x0000000000007919 */ /* 0x000e620000002100 */
[----:B------:R-:W2:Y:S01]  /*0020*/  LDCU UR4, c[0x0][0x2f8] ;  /* 0x00005f00ff0477ac */ /* 0x000ea20008000800 */
[----:B0-----:R-:W-:Y:S01]  /*0030*/  VIADD R1, R1, 0xfffffff8 ;  /* 0xfffffff801017836 */ /* 0x001fe20000000000 */
[----:B------:R-:W0:Y:S04]  /*0040*/  LDCU UR5, c[0x0][0x2fc] ;  /* 0x00005f80ff0577ac */ /* 0x000e280008000800 */
[----:B--2---:R-:W-:-:S05]  /*0050*/  IADD3 R18, P1, PT, R1, UR4, RZ ;  /* 0x0000000401127c10 */ /* 0x004fca000ff3e0ff */
[----:B0-----:R-:W-:Y:S01]  /*0060*/  IMAD.X R2, RZ, RZ, UR5, P1 ;  /* 0x00000005ff027e24 */ /* 0x001fe200088e06ff */
[----:B-1----:R-:W-:-:S13]  /*0070*/  ISETP.NE.AND P0, PT, R0, RZ, PT ;  /* 0x000000ff0000720c */ /* 0x002fda0003f05270 */
[----:B------:R-:W-:Y:S05]  /*0080*/  @P0 EXIT ;  /* 0x000000000000094d */ /* 0x000fea0003800000 */
[----:B------:R-:W0:Y:S02]  /*0090*/  LDCU UR4, c[0x0][0x388] ;  /* 0x00007100ff0477ac */ /* 0x000e240008000800 */
[----:B0-----:R-:W-:-:S09]  /*00a0*/  UISETP.GE.AND UP0, UPT, UR4, 0x1, UPT ;  /* 0x000000010400788c */ /* 0x001fd2000bf06270 */
[----:B------:R-:W-:Y:S05]  /*00b0*/  BRA.U !UP0, `(.L_x_103) ;  /* 0x00000015087c7547 */ /* 0x000fea000b800000 */
[----:B------:R-:W-:Y:S01]  /*00c0*/  UISETP.GE.U32.AND UP0, UPT, UR4, 0x10, UPT ;  /* 0x000000100400788c */ /* 0x000fe2000bf06070 */
[----:B------:R-:W-:Y:S01]  /*00d0*/  IMAD.MOV.U32 R19, RZ, RZ, RZ ;  /* 0x000000ffff137224 */ /* 0x000fe200078e00ff */
[----:B------:R-:W0:Y:S01]  /*00e0*/  LDCU.64 UR36, c[0x0][0x358] ;  /* 0x00006b00ff2477ac */ /* 0x000e220008000a00 */
[----:B------:R-:W-:-:S06]  /*00f0*/  ULOP3.LUT UR38, UR4, 0xf, URZ, 0xc0, !UPT ;  /* 0x0000000f04267892 */ /* 0x000fcc000f8ec0ff */
[----:B------:R-:W-:Y:S06]  /*0100*/  BRA.U !UP0, `(.L_x_104) ;  /* 0x0000000908cc7547 */ /* 0x000fec000b800000 */
[----:B------:R-:W1:Y:S01]  /*0110*/  LDCU.64 UR6, c[0x0][0x380] ;  /* 0x00007000ff0677ac */ /* 0x000e620008000a00 */
[----:B------:R-:W-:Y:S01]  /*0120*/  BSSY.RECONVERGENT B6, `(.L_x_104) ;  /* 0x00000b1000067945 */ /* 0x000fe20003800200 */
[----:B------:R-:W-:-:S04]  /*0130*/  ULOP3.LUT UR4, UR4, 0x7ffffff0, URZ, 0xc0, !UPT ;  /* 0x7ffffff004047892 */ /* 0x000fc8000f8ec0ff */
[----:B------:R-:W-:Y:S02]  /*0140*/  UIADD3 UR8, UPT, UPT, -UR4, URZ, URZ ;  /* 0x000000ff04087290 */ /* 0x000fe4000fffe1ff */
[----:B------:R-:W-:-:S04]  /*0150*/  MOV R19, UR4 ;  /* 0x0000000400137c02 */ /* 0x000fc80008000f00 */
[----:B------:R-:W-:Y:S01]  /*0160*/  IMAD.U32 R23, RZ, RZ, UR8 ;  /* 0x00000008ff177e24 */ /* 0x000fe2000f8e00ff */
[----:B-1----:R-:W-:-:S04]  /*0170*/  UIADD3 UR5, UP0, UPT, UR6, 0x20, URZ ;  /* 0x0000002006057890 */ /* 0x002fc8000ff1e0ff */
[----:B------:R-:W-:Y:S02]  /*0180*/  UIADD3.X UR6, UPT, UPT, URZ, UR7, URZ, UP0, !UPT ;  /* 0x00000007ff067290 */ /* 0x000fe400087fe4ff */
[----:B------:R-:W-:-:S04]  /*0190*/  IMAD.U32 R16, RZ, RZ, UR5 ;  /* 0x00000005ff107e24 */ /* 0x000fc8000f8e00ff */
[----:B------:R-:W-:-:S07]  /*01a0*/  MOV R17, UR6 ;  /* 0x0000000600117c02 */ /* 0x000fce0008000f00 */
.L_x_121:
[----:B0-----:R-:W2:Y:S01]  /*01b0*/  LDG.E R0, desc[UR36][R16.64+-0x20] ;  /* 0xffffe02410007981 */ /* 0x001ea2000c1e1900 */
[----:B------:R-:W-:Y:S01]  /*01c0*/  MOV R22, 0x0 ;  /* 0x0000000000167802 */ /* 0x000fe20000000f00 */
[----:B------:R-:W0:Y:S01]  /*01d0*/  LDCU.64 UR4, c[0x4][0x40] ;  /* 0x01000800ff0477ac */ /* 0x000e220008000a00 */
[----:B------:R-:W-:Y:S02]  /*01e0*/  VIADD R23, R23, 0x10 ;  /* 0x0000001017177836 */ /* 0x000fe40000000000 */
[----:B------:R1:W3:Y:S01]  /*01f0*/  LDC.64 R8, c[0x4][R22] ;  /* 0x0100000016087b82 */ /* 0x0002e20000000a00 */
[----:B------:R-:W-:Y:S02]  /*0200*/  IMAD.MOV.U32 R6, RZ, RZ, R18 ;  /* 0x000000ffff067224 */ /* 0x000fe400078e0012 */
[----:B------:R-:W-:Y:S01]  /*0210*/  ISETP.NE.AND P0, PT, R23, RZ, PT ;  /* 0x000000ff1700720c */ /* 0x000fe20003f05270 */
[----:B------:R-:W-:-:S03]  /*0220*/  IMAD.MOV.U32 R7, RZ, RZ, R2 ;  /* 0x000000ffff077224 */ /* 0x000fc600078e0002 */
[----:B------:R-:W-:Y:S01]  /*0230*/  P2R R24, PR, RZ, 0x1 ;  /* 0x00000001ff187803 */ /* 0x000fe20000000000 */
[----:B0-----:R-:W-:Y:S01]  /*0240*/  IMAD.U32 R4, RZ, RZ, UR4 ;  /* 0x00000004ff047e24 */ /* 0x001fe2000f8e00ff */
[----:B------:R-:W-:Y:S01]  /*0250*/  MOV R5, UR5 ;  /* 0x0000000500057c02 */ /* 0x000fe20008000f00 */
[----:B--23--:R1:W-:Y:S06]  /*0260*/  STL [R1], R0 ;  /* 0x0000000001007387 */ /* 0x00c3ec0000100800 */
[----:B------:R-:W-:-:S07]  /*0270*/  LEPC R20, `(.L_x_105) ;  /* 0x000000001014794e */ /* 0x000fce0000000000 */
[----:B-1----:R-:W-:Y:S05]  /*0280*/  CALL.ABS.NOINC R8 ;  /* 0x0000000008007343 */ /* 0x002fea0003c00000 */
.L_x_105:
[----:B------:R-:W2:Y:S01]  /*0290*/  LDG.E R0, desc[UR36][R16.64+-0x1c] ;  /* 0xffffe42410007981 */ /* 0x000ea2000c1e1900 */
[----:B------:R0:W1:Y:S01]  /*02a0*/  LDC.64 R8, c[0x4][R22] ;  /* 0x0100000016087b82 */ /* 0x0000620000000a00 */
[----:B------:R-:W3:Y:S01]  /*02b0*/  LDCU.64 UR4, c[0x4][0x40] ;  /* 0x01000800ff0477ac */ /* 0x000ee20008000a00 */
[----:B------:R-:W-:Y:S01]  /*02c0*/  IMAD.MOV.U32 R6, RZ, RZ, R18 ;  /* 0x000000ffff067224 */ /* 0x000fe200078e0012 */
[----:B------:R-:W-:Y:S02]  /*02d0*/  MOV R7, R2 ;  /* 0x0000000200077202 */ /* 0x000fe40000000f00 */
[----:B---3--:R-:W-:Y:S01]  /*02e0*/  MOV R4, UR4 ;  /* 0x0000000400047c02 */ /* 0x008fe20008000f00 */
[----:B------:R-:W-:Y:S01]  /*02f0*/  IMAD.U32 R5, RZ, RZ, UR5 ;  /* 0x00000005ff057e24 */ /* 0x000fe2000f8e00ff */
[----:B-12---:R0:W-:Y:S06]  /*0300*/  STL [R1], R0 ;  /* 0x0000000001007387 */ /* 0x0061ec0000100800 */
[----:B------:R-:W-:-:S07]  /*0310*/  LEPC R20, `(.L_x_106) ;  /* 0x000000001014794e */ /* 0x000fce0000000000 */
[----:B0-----:R-:W-:Y:S05]  /*0320*/  CALL.ABS.NOINC R8 ;  /* 0x0000000008007343 */ /* 0x001fea0003c00000 */
.L_x_106:
[----:B------:R-:W2:Y:S01]  /*0330*/  LDG.E R0, desc[UR36][R16.64+-0x18] ;  /* 0xffffe82410007981 */ /* 0x000ea2000c1e1900 */
[----:B------:R0:W1:Y:S01]  /*0340*/  LDC.64 R8, c[0x4][R22] ;  /* 0x0100000016087b82 */ /* 0x0000620000000a00 */
[----:B------:R-:W3:Y:S01]  /*0350*/  LDCU.64 UR4, c[0x4][0x40] ;  /* 0x01000800ff0477ac */ /* 0x000ee20008000a00 */
[----:B------:R-:W-:Y:S01]  /*0360*/  MOV R6, R18 ;  /* 0x0000001200067202 */ /* 0x000fe20000000f00 */
[----:B------:R-:W-:Y:S02]  /*0370*/  IMAD.MOV.U32 R7, RZ, RZ, R2 ;  /* 0x000000ffff077224 */ /* 0x000fe400078e0002 */
[----:B---3--:R-:W-:Y:S02]  /*0380*/  IMAD.U32 R4, RZ, RZ, UR4 ;  /* 0x00000004ff047e24 */ /* 0x008fe4000f8e00ff */
[----:B------:R-:W-:Y:S01]  /*0390*/  IMAD.U32 R5, RZ, RZ, UR5 ;  /* 0x00000005ff057e24 */ /* 0x000fe2000f8e00ff */
[----:B-12---:R0:W-:Y:S06]  /*03a0*/  STL [R1], R0 ;  /* 0x0000000001007387 */ /* 0x0061ec0000100800 */
[----:B------:R-:W-:-:S07]  /*03b0*/  LEPC R20, `(.L_x_107) ;  /* 0x000000001014794e */ /* 0x000fce0000000000 */
[----:B0-----:R-:W-:Y:S05]  /*03c0*/  CALL.ABS.NOINC R8 ;  /* 0x0000000008007343 */ /* 0x001fea0003c00000 */
.L_x_107:
[----:B------:R-:W2:Y:S01]  /*03d0*/  LDG.E R0, desc[UR36][R16.64+-0x14] ;  /* 0xffffec2410007981 */ /* 0x000ea2000c1e1900 */
[----:B------:R0:W1:Y:S01]  /*03e0*/  LDC.64 R8, c[0x4][R22] ;  /* 0x0100000016087b82 */ /* 0x0000620000000a00 */
[----:B------:R-:W3:Y:S01]  /*03f0*/  LDCU.64 UR4, c[0x4][0x40] ;  /* 0x01000800ff0477ac */ /* 0x000ee20008000a00 */
[----:B------:R-:W-:Y:S02]  /*0400*/  IMAD.MOV.U32 R6, RZ, RZ, R18 ;  /* 0x000000ffff067224 */ /* 0x000fe400078e0012 */
[----:B------:R-:W-:Y:S02]  /*0410*/  IMAD.MOV.U32 R7, RZ, RZ, R2 ;  /* 0x000000ffff077224 */ /* 0x000fe400078e0002 */
[----:B---3--:R-:W-:Y:S01]  /*0420*/  IMAD.U32 R4, RZ, RZ, UR4 ;  /* 0x00000004ff047e24 */ /* 0x008fe2000f8e00ff */
[----:B------:R-:W-:Y:S01]  /*0430*/  MOV R5, UR5 ;  /* 0x0000000500057c02 */ /* 0x000fe20008000f00 */
[----:B-12---:R0:W-:Y:S06]  /*0440*/  STL [R1], R0 ;  /* 0x0000000001007387 */ /* 0x0061ec0000100800 */
[----:B------:R-:W-:-:S07]  /*0450*/  LEPC R20, `(.L_x_108) ;  /* 0x000000001014794e */ /* 0x000fce0000000000 */
[----:B0-----:R-:W-:Y:S05]  /*0460*/  CALL.ABS.NOINC R8 ;  /* 0x0000000008007343 */ /* 0x001fea0003c00000 */
.L_x_108:
        /* <DEDUP_REMOVED lines=10> */
.L_x_109:
        /* <DEDUP_REMOVED lines=10> */
.L_x_110:
        /* <DEDUP_REMOVED lines=10> */
.L_x_111:
        /* <DEDUP_REMOVED lines=10> */
.L_x_112:
        /* <DEDUP_REMOVED lines=10> */
.L_x_113:
        /* <DEDUP_REMOVED lines=10> */
.L_x_114:
        /* <DEDUP_REMOVED lines=10> */
.L_x_115:
        /* <DEDUP_REMOVED lines=10> */
.L_x_116:
        /* <DEDUP_REMOVED lines=10> */
.L_x_117:
        /* <DEDUP_REMOVED lines=10> */
.L_x_118:
        /* <DEDUP_REMOVED lines=10> */
.L_x_119:
        /* <DEDUP_REMOVED lines=10> */
.L_x_120:
[----:B------:R-:W-:Y:S02]  /*0bf0*/  ISETP.NE.AND P6, PT, R24, RZ, PT ;  /* 0x000000ff1800720c */ /* 0x000fe40003fc5270 */
[----:B------:R-:W-:-:S04]  /*0c00*/  IADD3 R16, P0, PT, R16, 0x40, RZ ;  /* 0x0000004010107810 */ /* 0x000fc80007f1e0ff */
[----:B------:R-:W-:-:S07]  /*0c10*/  IADD3.X R17, PT, PT, RZ, R17, RZ, P0, !PT ;  /* 0x00000011ff117210 */ /* 0x000fce00007fe4ff */
[----:B------:R-:W-:Y:S05]  /*0c20*/  @P6 BRA `(.L_x_121) ;  /* 0xfffffff400606947 */ /* 0x000fea000383ffff */
[----:B------:R-:W-:Y:S05]  /*0c30*/  BSYNC.RECONVERGENT B6 ;  /* 0x0000000000067941 */ /* 0x000fea0003800200 */
.L_x_104:
[----:B------:R-:W-:Y:S01]  /*0c40*/  UISETP.NE.AND UP0, UPT, UR38, URZ, UPT ;  /* 0x000000ff2600728c */ /* 0x000fe2000bf05270 */
[----:B------:R-:W-:Y:S08]  /*0c50*/  BSSY.RECONVERGENT B6, `(.L_x_103) ;  /* 0x00000a5000067945 */ /* 0x000ff00003800200 */
[----:B------:R-:W-:Y:S05]  /*0c60*/  BRA.U !UP0, `(.L_x_122) ;  /* 0x00000009088c7547 */ /* 0x000fea000b800000 */
[----:B------:R-:W1:Y:S01]  /*0c70*/  LDC R23, c[0x0][0x388] ;  /* 0x0000e200ff177b82 */ /* 0x000e620000000800 */
[----:B------:R-:W-:Y:S01]  /*0c80*/  UISETP.GE.U32.AND UP0, UPT, UR38, 0x8, UPT ;  /* 0x000000082600788c */ /* 0x000fe2000bf06070 */
[----:B-1----:R-:W-:-:S08]  /*0c90*/  LOP3.LUT R23, R23, 0x7, RZ, 0xc0, !PT ;  /* 0x0000000717177812 */ /* 0x002fd000078ec0ff */
[----:B------:R-:W-:Y:S05]  /*0ca0*/  BRA.U !UP0, `(.L_x_123) ;  /* 0x0000000508507547 */ /* 0x000fea000b800000 */
[----:B------:R-:W1:Y:S01]  /*0cb0*/  LDC.64 R16, c[0x0][0x380] ;  /* 0x0000e000ff107b82 */ /* 0x000e620000000a00 */
[----:B------:R-:W-:Y:S01]  /*0cc0*/  MOV R22, 0x0 ;  /* 0x0000000000167802 */ /* 0x000fe20000000f00 */
[----:B------:R-:W2:Y:S01]  /*0cd0*/  LDCU.64 UR4, c[0x4][0x40] ;  /* 0x01000800ff0477ac */ /* 0x000ea20008000a00 */
[----:B-1----:R-:W-:-:S05]  /*0ce0*/  IMAD.WIDE.U32 R16, R19, 0x4, R16 ;  /* 0x0000000413107825 */ /* 0x002fca00078e0010 */
[----:B0-----:R-:W3:Y:S01]  /*0cf0*/  LDG.E R0, desc[UR36][R16.64] ;  /* 0x0000002410007981 */ /* 0x001ee2000c1e1900 */
[----:B------:R0:W1:Y:S01]  /*0d00*/  LDC.64 R8, c[0x4][R22] ;  /* 0x0100000016087b82 */ /* 0x0000620000000a00 */
[----:B--2---:R-:W-:Y:S01]  /*0d10*/  IMAD.U32 R4, RZ, RZ, UR4 ;  /* 0x00000004ff047e24 */ /* 0x004fe2000f8e00ff */
[----:B------:R-:W-:Y:S01]  /*0d20*/  MOV R6, R18 ;  /* 0x0000001200067202 */ /* 0x000fe20000000f00 */
[----:B------:R-:W-:Y:S02]  /*0d30*/  IMAD.U32 R5, RZ, RZ, UR5 ;  /* 0x00000005ff057e24 */ /* 0x000fe4000f8e00ff */
[----:B------:R-:W-:Y:S01]  /*0d40*/  IMAD.MOV.U32 R7, RZ, RZ, R2 ;  /* 0x000000ffff077224 */ /* 0x000fe200078e0002 */
[----:B-1-3--:R0:W-:Y:S06]  /*0d50*/  STL [R1], R0 ;  /* 0x0000000001007387 */ /* 0x00a1ec0000100800 */
[----:B------:R-:W-:-:S07]  /*0d60*/  LEPC R20, `(.L_x_124) ;  /* 0x000000001014794e */ /* 0x000fce0000000000 */
[----:B0-----:R-:W-:Y:S05]  /*0d70*/  CALL.ABS.NOINC R8 ;  /* 0x0000000008007343 */ /* 0x001fea0003c00000 */
.L_x_124:
        /* <DEDUP_REMOVED lines=10> */
.L_x_125:
        /* <DEDUP_REMOVED lines=10> */
.L_x_126:
        /* <DEDUP_REMOVED lines=10> */
.L_x_127:
        /* <DEDUP_REMOVED lines=10> */
.L_x_128:
        /* <DEDUP_REMOVED lines=10> */
.L_x_129:
        /* <DEDUP_REMOVED lines=10> */
.L_x_130:
        /* <DEDUP_REMOVED lines=10> */
.L_x_131:
[----:B------:R-:W-:-:S07]  /*11e0*/  IADD3 R19, PT, PT, R19, 0x8, RZ ;  /* 0x0000000813137810 */ /* 0x000fce0007ffe0ff */
.L_x_123:
[----:B------:R-:W-:-:S13]  /*11f0*/  ISETP.NE.AND P0, PT, R23, RZ, PT ;  /* 0x000000ff1700720c */ /* 0x000fda0003f05270 */
[----:B------:R-:W-:Y:S05]  /*1200*/  @!P0 BRA `(.L_x_122) ;  /* 0x0000000400248947 */ /* 0x000fea0003800000 */
[----:B------:R-:W1:Y:S01]  /*1210*/  LDC R0, c[0x0][0x388] ;  /* 0x0000e200ff007b82 */ /* 0x000e620000000800 */
[----:B------:R-:W-:Y:S02]  /*1220*/  ISETP.GE.U32.AND P0, PT, R23, 0x4, PT ;  /* 0x000000041700780c */ /* 0x000fe40003f06070 */
[----:B-1----:R-:W-:-:S11]  /*1230*/  LOP3.LUT R23, R0, 0x3, RZ, 0xc0, !PT ;  /* 0x0000000300177812 */ /* 0x002fd600078ec0ff */
[----:B------:R-:W-:Y:S05]  /*1240*/  @!P0 BRA `(.L_x_132) ;  /* 0x0000000000b08947 */ /* 0x000fea0003800000 */
        /* <DEDUP_REMOVED lines=13> */
.L_x_133:
        /* <DEDUP_REMOVED lines=10> */
.L_x_134:
        /* <DEDUP_REMOVED lines=10> */
.L_x_135:
        /* <DEDUP_REMOVED lines=10> */
.L_x_136:
[----:B------:R-:W-:-:S07]  /*1500*/  VIADD R19, R19, 0x4 ;  /* 0x0000000413137836 */ /* 0x000fce0000000000 */
.L_x_132:
[----:B------:R-:W-:-:S13]  /*1510*/  ISETP.NE.AND P0, PT, R23, RZ, PT ;  /* 0x000000ff1700720c */ /* 0x000fda0003f05270 */
[----:B------:R-:W-:Y:S05]  /*1520*/  @!P0 BRA `(.L_x_122) ;  /* 0x00000000005c8947 */ /* 0x000fea0003800000 */
[----:B------:R-:W1:Y:S01]  /*1530*/  LDC.64 R16, c[0x0][0x380] ;  /* 0x0000e000ff107b82 */ /* 0x000e620000000a00 */
[----:B------:R-:W-:Y:S01]  /*1540*/  IADD3 R23, PT, PT, -R23, RZ, RZ ;  /* 0x000000ff17177210 */ /* 0x000fe20007ffe1ff */
[----:B-1----:R-:W-:-:S07]  /*1550*/  IMAD.WIDE.U32 R16, R19, 0x4, R16 ;  /* 0x0000000413107825 */ /* 0x002fce00078e0010 */
.L_x_138:
[----:B------:R-:W-:Y:S02]  /*1560*/  IMAD.MOV.U32 R10, RZ, RZ, R16 ;  /* 0x000000ffff0a7224 */ /* 0x000fe400078e0010 */
[----:B------:R-:W-:Y:S01]  /*1570*/  IMAD.MOV.U32 R11, RZ, RZ, R17 ;  /* 0x000000ffff0b7224 */ /* 0x000fe200078e0011 */
[----:B------:R-:W-:Y:S01]  /*1580*/  MOV R8, 0x0 ;  /* 0x0000000000087802 */ /* 0x000fe20000000f00 */
[----:B------:R-:W1:Y:S03]  /*1590*/  LDCU.64 UR4, c[0x4][0x40] ;  /* 0x01000800ff0477ac */ /* 0x000e660008000a00 */
[----:B0-----:R-:W2:Y:S01]  /*15a0*/  LDG.E R0, desc[UR36][R10.64] ;  /* 0x000000240a007981 */ /* 0x001ea2000c1e1900 */
[----:B------:R-:W-:Y:S01]  /*15b0*/  IADD3 R23, PT, PT, R23, 0x1, RZ ;  /* 0x0000000117177810 */ /* 0x000fe20007ffe0ff */
[----:B------:R-:W0:Y:S01]  /*15c0*/  LDC.64 R8, c[0x4][R8] ;  /* 0x0100000008087b82 */ /* 0x000e220000000a00 */
[----:B------:R-:W-:Y:S01]  /*15d0*/  MOV R6, R18 ;  /* 0x0000001200067202 */ /* 0x000fe20000000f00 */
[----:B------:R-:W-:Y:S01]  /*15e0*/  IMAD.MOV.U32 R7, RZ, RZ, R2 ;  /* 0x000000ffff077224 */ /* 0x000fe200078e0002 */
[----:B------:R-:W-:Y:S01]  /*15f0*/  ISETP.NE.AND P0, PT, R23, RZ, PT ;  /* 0x000000ff1700720c */ /* 0x000fe20003f05270 */
[----:B-1----:R-:W-:-:S02]  /*1600*/  IMAD.U32 R4, RZ, RZ, UR4 ;  /* 0x00000004ff047e24 */ /* 0x002fc4000f8e00ff */
[----:B------:R-:W-:Y:S01]  /*1610*/  IMAD.U32 R5, RZ, RZ, UR5 ;  /* 0x00000005ff057e24 */ /* 0x000fe2000f8e00ff */
[----:B--2---:R1:W-:Y:S02]  /*1620*/  STL [R1], R0 ;  /* 0x0000000001007387 */ /* 0x0043e40000100800 */
[----:B01----:R-:W-:-:S07]  /*1630*/  P2R R0, PR, RZ, 0x1 ;  /* 0x00000001ff007803 */ /* 0x003fce0000000000 */
[----:B------:R-:W-:-:S07]  /*1640*/  LEPC R20, `(.L_x_137) ;  /* 0x000000001014794e */ /* 0x000fce0000000000 */
[----:B------:R-:W-:Y:S05]  /*1650*/  CALL.ABS.NOINC R8 ;  /* 0x0000000008007343 */ /* 0x000fea0003c00000 */
.L_x_137:
[----:B------:R-:W-:Y:S02]  /*1660*/  ISETP.NE.AND P6, PT, R23, RZ, PT ;  /* 0x000000ff1700720c */ /* 0x000fe40003fc5270 */
[----:B------:R-:W-:-:S05]  /*1670*/  IADD3 R16, P0, PT, R16, 0x4, RZ ;  /* 0x0000000410107810 */ /* 0x000fca0007f1e0ff */
[----:B------:R-:W-:-:S06]  /*1680*/  IMAD.X R17, RZ, RZ, R17, P0 ;  /* 0x000000ffff117224 */ /* 0x000fcc00000e0611 */
[----:B------:R-:W-:Y:S05]  /*1690*/  @P6 BRA `(.L_x_138) ;  /* 0xfffffffc00b06947 */ /* 0x000fea000383ffff */
.L_x_122:
[----:B0-----:R-:W-:Y:S05]  /*16a0*/  BSYNC.RECONVERGENT B6 ;  /* 0x0000000000067941 */ /* 0x001fea0003800200 */
.L_x_103:
[----:B------:R-:W-:Y:S01]  /*16b0*/  MOV R0, 0x0 ;  /* 0x0000000000007802 */ /* 0x000fe20000000f00 */
[----:B------:R-:W0:Y:S01]  /*16c0*/  LDCU.64 UR4, c[0x4][0x48] ;  /* 0x01000900ff0477ac */ /* 0x000e220008000a00 */
[----:B------:R-:W-:Y:S02]  /*16d0*/  CS2R R6, SRZ ;  /* 0x0000000000067805 */ /* 0x000fe4000001ff00 */
[----:B------:R1:W2:Y:S01]  /*16e0*/  LDC.64 R2, c[0x4][R0] ;  /* 0x0100000000027b82 */ /* 0x0002a20000000a00 */
[----:B0-----:R-:W-:Y:S01]  /*16f0*/  MOV R4, UR4 ;  /* 0x0000000400047c02 */ /* 0x001fe20008000f00 */
[----:B-1----:R-:W-:-:S07]  /*1700*/  IMAD.U32 R5, RZ, RZ, UR5 ;  /* 0x00000005ff057e24 */ /* 0x002fce000f8e00ff */
[----:B------:R-:W-:-:S07]  /*1710*/  LEPC R20, `(.L_x_139) ;  /* 0x000000001014794e */ /* 0x000fce0000000000 */
[----:B--2---:R-:W-:Y:S05]  /*1720*/  CALL.ABS.NOINC R2 ;  /* 0x0000000002007343 */ /* 0x004fea0003c00000 */
.L_x_139:
[----:B------:R-:W-:Y:S05]  /*1730*/  EXIT ;  /* 0x000000000000794d */ /* 0x000fea0003800000 */
.L_x_140:
        /* <DEDUP_REMOVED lines=12> */
.L_x_143:


//--------------------- .nv.global.init           --------------------------
	.section	.nv.global.init,"aw",@progbits
.nv.global.init:
	.type		$str$2,@object
	.size		$str$2,($str$8 - $str$2)
$str$2:
        /*0000*/ 	.byte	0x7c, 0x00
	.type		$str$8,@object
	.size		$str$8,($str$5 - $str$8)
$str$8:
        /*0002*/ 	.byte	0x0a, 0x00
	.type		$str$5,@object
	.size		$str$5,($str$4 - $str$5)
$str$5:
        /*0004*/ 	.byte	0x7c, 0x0a, 0x00
	.type		$str$4,@object
	.size		$str$4,($str$3 - $str$4)
$str$4:
        /*0007*/ 	.byte	0x25, 0x63, 0x20, 0x00
	.type		$str$3,@object
	.size		$str$3,($str$7 - $str$3)
$str$3:
        /*000b*/ 	.byte	0x25, 0x58, 0x20, 0x00
	.type		$str$7,@object
	.size		$str$7,($str$1 - $str$7)
$str$7:
        /*000f*/ 	.byte	0x25, 0x64, 0x20, 0x00
	.type		$str$1,@object
	.size		$str$1,($str$6 - $str$1)
$str$1:
        /*0013*/ 	.byte	0x2d, 0x2d, 0x2d, 0x2d, 0x2d, 0x2d, 0x2d, 0x2d, 0x2d, 0x2d, 0x2d, 0x2d, 0x2d, 0x2d, 0x2d, 0x2d
        /*0023*/ 	.byte	0x2d, 0x2d, 0x2d, 0x2d, 0x2d, 0x2d, 0x0a, 0x00
	.type		$str$6,@object
	.size		$str$6,($str - $str$6)
$str$6:
        /*002b*/ 	.byte	0x2d, 0x2d, 0x2d, 0x2d, 0x2d, 0x2d, 0x2d, 0x2d, 0x2d, 0x2d, 0x2d, 0x2d, 0x2d, 0x2d, 0x2d, 0x2d
        /*003b*/ 	.byte	0x2d, 0x2d, 0x2d, 0x2d, 0x2d, 0x2d, 0x0a, 0x0a, 0x00
	.type		$str,@object
	.size		$str,($str$10 - $str)
$str:
        /*0044*/ 	.byte	0x23, 0x23, 0x23, 0x23, 0x23, 0x23, 0x23, 0x23, 0x23, 0x23, 0x23, 0x23, 0x23, 0x23, 0x23, 0x23
        /*0054*/ 	.byte	0x23, 0x23, 0x23, 0x23, 0x23, 0x23, 0x23, 0x23, 0x23, 0x23, 0x23, 0x23, 0x23, 0x0a, 0x53, 0x55
        /*0064*/ 	.byte	0x44, 0x4f, 0x4b, 0x55, 0x0a, 0x23, 0x23, 0x23, 0x23, 0x23, 0x23, 0x23, 0x23, 0x23, 0x23, 0x23
        /*0074*/ 	.byte	0x23, 0x23, 0x23, 0x23, 0x23, 0x23, 0x23, 0x23, 0x23, 0x23, 0x23, 0x23, 0x23, 0x23, 0x23, 0x23
        /*0084*/ 	.byte	0x23, 0x23, 0x0a, 0x00
	.type		$str$10,@object
	.size		$str$10,($str$9 - $str$10)
$str$10:
        /*0088*/ 	.byte	0x23, 0x23, 0x23, 0x23, 0x23, 0x23, 0x23, 0x23, 0x23, 0x23, 0x23, 0x23, 0x23, 0x23, 0x23, 0x23
        /*0098*/ 	.byte	0x23, 0x23, 0x23, 0x23, 0x23, 0x23, 0x23, 0x23, 0x23, 0x23, 0x23, 0x23, 0x23, 0x0a, 0x53, 0x55
        /*00a8*/ 	.byte	0x44, 0x4f, 0x4b, 0x55, 0x20, 0x25, 0x64, 0x0a, 0x23, 0x23, 0x23, 0x23, 0x23, 0x23, 0x23, 0x23
        /*00b8*/ 	.byte	0x23, 0x23, 0x23, 0x23, 0x23, 0x23, 0x23, 0x23, 0x23, 0x23, 0x23, 0x23, 0x23, 0x23, 0x23, 0x23
        /*00c8*/ 	.byte	0x23, 0x23, 0x23, 0x23, 0x23, 0x0a, 0x00
	.type		$str$9,@object
	.size		$str$9,(.L_9 - $str$9)
$str$9:
        /*00cf*/ 	.byte	0x23, 0x23, 0x23, 0x23, 0x23, 0x23, 0x23, 0x23, 0x23, 0x23, 0x23, 0x23, 0x23, 0x23, 0x23, 0x23
        /*00df*/ 	.byte	0x23, 0x23, 0x23, 0x23, 0x23, 0x23, 0x23, 0x23, 0x23, 0x23, 0x23, 0x23, 0x23, 0x0a, 0x45, 0x58
        /*00ef*/ 	.byte	0x50, 0x41, 0x4e, 0x44, 0x45, 0x44, 0x20, 0x53, 0x55, 0x44, 0x4f, 0x4b, 0x55, 0x0a, 0x23, 0x23
        /*00ff*/ 	.byte	0x23, 0x23, 0x23, 0x23, 0x23, 0x23, 0x23, 0x23, 0x23, 0x23, 0x23, 0x23, 0x23, 0x23, 0x23, 0x23
        /*010f*/ 	.byte	0x23, 0x23, 0x23, 0x23, 0x23, 0x23, 0x23, 0x23, 0x23, 0x23, 0x23, 0x0a, 0x00
.L_9:


//--------------------- .nv.shared.reserved.0     --------------------------
	.section	.nv.shared.reserved.0,"aw",@nobits
	.weak		__nv_reservedSMEM_offset_0_alias
	.size		__nv_reservedSMEM_offset_0_alias, 0, 64
	.other		__nv_reservedSMEM_offset_0_alias,@"STO_CUDA_RESERVED_SHARED STV_DEFAULT"
__nv_reservedSMEM_offset_0_alias:
	.zero		0
	.zero		64


//--------------------- .nv.constant0._Z25printExpandedSudokuKernelPiii --------------------------
	.section	.nv.constant0._Z25printExpandedSudokuKernelPiii,"a",@progbits
	.sectionflags	@""
	.align	4
.nv.constant0._Z25printExpandedSudokuKernelPiii:
	.zero		912


//--------------------- .nv.constant0._Z23printSudokuDeviceKernelPii --------------------------
	.section	.nv.constant0._Z23printSudokuDeviceKernelPii,"a",@progbits
	.sectionflags	@""
	.align	4
.nv.constant0._Z23printSudokuDeviceKernelPii:
	.zero		908


//--------------------- .nv.constant0._Z11print_arrayPii --------------------------
	.section	.nv.constant0._Z11print_arrayPii,"a",@progbits
	.sectionflags	@""
	.align	4
.nv.constant0._Z11print_arrayPii:
	.zero		908


//--------------------- SYMBOLS --------------------------

	.type		.nv.reservedSmem.offset0,@object
	.size		.nv.reservedSmem.offset0,0x4
	.type		vprintf,@function
